def gluon_tcgen05(
    a_ptr,
    b_ptr,
    c_ptr,
    M,
    N,
    K,
    stride_am,
    stride_bk,
    stride_cm,
    BLOCK_M: gl.constexpr,
    BLOCK_N: gl.constexpr,
    BLOCK_K: gl.constexpr,
    DTYPE: gl.constexpr,
    A_LAYOUT: gl.constexpr,
    B_LAYOUT: gl.constexpr,
    C_LAYOUT: gl.constexpr,
    B_SHAPE: gl.constexpr,
    TMEM_LAYOUT: gl.constexpr,
    TMEM_REG: gl.constexpr,
    TRANS_B: gl.constexpr,
    NUM_BUFFERS: gl.constexpr,
):
    a_desc = tma.make_tensor_descriptor(
        a_ptr, [M, K], [stride_am, 1], [BLOCK_M, BLOCK_K], A_LAYOUT
    )
    b_desc = tma.make_tensor_descriptor(
        b_ptr,
        [N, K] if TRANS_B else [K, N],
        [stride_bk, 1],
        B_SHAPE,
        B_LAYOUT,
    )
    c_desc = tma.make_tensor_descriptor(
        c_ptr, [M, N], [stride_cm, 1], [BLOCK_M, BLOCK_N], C_LAYOUT
    )

    a_bufs = gl.allocate_shared_memory(
        DTYPE, [NUM_BUFFERS, BLOCK_M, BLOCK_K], A_LAYOUT
    )
    b_bufs = gl.allocate_shared_memory(DTYPE, [NUM_BUFFERS] + B_SHAPE, B_LAYOUT)

    pid_m = gl.program_id(0)
    pid_n = gl.program_id(1)
    off_m = pid_m * BLOCK_M
    off_n = pid_n * BLOCK_N

    tma_bars = gl.allocate_shared_memory(
        gl.int64, [NUM_BUFFERS, 1], mbarrier.MBarrierLayout()
    )
    mma_bars = gl.allocate_shared_memory(
        gl.int64, [NUM_BUFFERS, 1], mbarrier.MBarrierLayout()
    )
    for i in gl.static_range(NUM_BUFFERS):
        mbarrier.init(tma_bars.index(i), count=1)
        mbarrier.init(mma_bars.index(i), count=1)

    acc_tmem = allocate_tensor_memory(gl.float32, [BLOCK_M, BLOCK_N], TMEM_LAYOUT)
    idx = 0
    phase = 0
    use_acc = False
    for k in range(0, K, BLOCK_K):
        a = a_bufs.index(idx)
        b = b_bufs.index(idx)
        tma_bar = tma_bars.index(idx)
        mma_bar = mma_bars.index(idx)
        mbarrier.expect(
            tma_bar, a_desc.block_type.nbytes + b_desc.block_type.nbytes
        )
        tma.async_copy_global_to_shared(a_desc, [off_m, k], tma_bar, a)
        tma.async_copy_global_to_shared(
            b_desc, [off_n, k] if TRANS_B else [k, off_n], tma_bar, b
        )
        mbarrier.wait(tma_bar, phase=phase)

        if TRANS_B:
            b = b.permute((1, 0))
        tcgen05_mma(a, b, acc_tmem, use_acc=use_acc)
        tcgen05_commit(mma_bar)
        mbarrier.wait(mma_bar, phase=phase)
        use_acc = True

        idx += 1
        if idx == NUM_BUFFERS:
            idx = 0
            phase ^= 1

    for i in gl.static_range(NUM_BUFFERS):
        mbarrier.invalidate(tma_bars.index(i))
        mbarrier.invalidate(mma_bars.index(i))

    acc = acc_tmem.load(TMEM_REG)
    c_smem = gl.allocate_shared_memory(DTYPE, [BLOCK_M, BLOCK_N], C_LAYOUT)
    c_smem.store(acc.to(DTYPE))
    fence_async_shared()
    tma.async_copy_shared_to_global(c_desc, [off_m, off_n], c_smem)
    tma.store_wait(pendings=0)

# config = {"BLOCK_K": 32, "BLOCK_M": 64, "BLOCK_N": 256, "arch": "sm_100", "dtype": "fp8e4m3", "num_buffers": 2, "num_warps": 8, "trans_b": 0}
# arch = sm_100


// ===== COMPILED SASS (sm_100a) =====

	.target	sm_100a

	.elftype	@"ET_EXEC"


//--------------------- .note.nv.tkinfo           --------------------------
	.section	.note.nv.tkinfo,"",@"SHT_NOTE"
	.sectionflags	@"SHF_NOTE_NV_TKINFO"
	.tkinfo
        /*0018*/ 	.word	0x00000081
        /*0030*/ 	.string	""
        /*0030*/ 	.string	"ptxas-blackwell"
        /*0030*/ 	.string	"Cuda compilation tools, release 12.9, V12.9.86"
        /*0030*/ 	.string	"Build cuda_12.9.r12.9/compiler.36037853_0"
        /*0030*/ 	.string	"-v  -suppress-debug-info  -lineinfo  -arch sm_100a "



//--------------------- .note.nv.cuver            --------------------------
	.section	.note.nv.cuver,"",@"SHT_NOTE"
	.sectionflags	@"SHF_NOTE_NV_CUVER"
        /*0018*/ 	.short	0x0001
        /*001a*/ 	.short	0x0064
        /*001c*/ 	.short	0x0001
        /*001e*/ 	.short	0x0000
        /*0020*/ 	.short	0x0001
        /*0022*/ 	.short	0x0000


//--------------------- .nv.info                  --------------------------
	.section	.nv.info,"",@"SHT_CUDA_INFO"
	.align	4


	//----- nvinfo : EIATTR_REGCOUNT
	.align		4
        /*0000*/ 	.byte	0x04, 0x2f
        /*0002*/ 	.short	(.L_4 - .L_3)
	.align		4
.L_3:
        /*0004*/ 	.word	index@(gluon_tcgen05)
        /*0008*/ 	.word	0x00000047


	//----- nvinfo : EIATTR_FRAME_SIZE
	.align		4
.L_4:
        /*000c*/ 	.byte	0x04, 0x11
        /*000e*/ 	.short	(.L_6 - .L_5)
	.align		4
.L_5:
        /*0010*/ 	.word	index@($__internal_2_$__cuda_sm10x_tcgen05_guardrail_trap_unallocated_columns_being_dealloced)
        /*0014*/ 	.word	0x00000000


	//----- nvinfo : EIATTR_FRAME_SIZE
	.align		4
.L_6:
        /*0018*/ 	.byte	0x04, 0x11
        /*001a*/ 	.short	(.L_8 - .L_7)
	.align		4
.L_7:
        /*001c*/ 	.word	index@($__internal_1_$__cuda_sm10x_tcgen05_guardrail_trap_phase_invalid_during_alloc)
        /*0020*/ 	.word	0x00000000


	//----- nvinfo : EIATTR_FRAME_SIZE
	.align		4
.L_8:
        /*0024*/ 	.byte	0x04, 0x11
        /*0026*/ 	.short	(.L_10 - .L_9)
	.align		4
.L_9:
        /*0028*/ 	.word	index@($__internal_0_$__cuda_sm10x_tcgen05_guardrail_trap_col_being_dealloced_not_returned_by_alloc)
        /*002c*/ 	.word	0x00000000


	//----- nvinfo : EIATTR_FRAME_SIZE
	.align		4
.L_10:
        /*0030*/ 	.byte	0x04, 0x11
        /*0032*/ 	.short	(.L_12 - .L_11)
	.align		4
.L_11:
        /*0034*/ 	.word	index@(gluon_tcgen05)
        /*0038*/ 	.word	0x00000000


	//----- nvinfo : EIATTR_MIN_STACK_SIZE
	.align		4
.L_12:
        /*003c*/ 	.byte	0x04, 0x12
        /*003e*/ 	.short	(.L_14 - .L_13)
	.align		4
.L_13:
        /*0040*/ 	.word	index@(gluon_tcgen05)
        /*0044*/ 	.word	0x00000000
.L_14:


//--------------------- .nv.info.gluon_tcgen05    --------------------------
	.section	.nv.info.gluon_tcgen05,"",@"SHT_CUDA_INFO"
	.sectionflags	@""
	.align	4


	//----- nvinfo : EIATTR_CUDA_API_VERSION
	.align		4
        /*0000*/ 	.byte	0x04, 0x37
        /*0002*/ 	.short	(.L_16 - .L_15)
.L_15:
        /*0004*/ 	.word	0x00000081


	//----- nvinfo : EIATTR_KPARAM_INFO
	.align		4
.L_16:
        /*0008*/ 	.byte	0x04, 0x17
        /*000a*/ 	.short	(.L_18 - .L_17)
.L_17:
        /*000c*/ 	.word	0x00000000
        /*0010*/ 	.short	0x000a
        /*0012*/ 	.short	0x0048
        /*0014*/ 	.byte	0x00, 0xf4, 0x21, 0x00


	//----- nvinfo : EIATTR_KPARAM_INFO
	.align		4
.L_18:
        /*0018*/ 	.byte	0x04, 0x17
        /*001a*/ 	.short	(.L_20 - .L_19)
.L_19:
        /*001c*/ 	.word	0x00000000
        /*0020*/ 	.short	0x0009
        /*0022*/ 	.short	0x0040
        /*0024*/ 	.byte	0x00, 0xf4, 0x21, 0x00


	//----- nvinfo : EIATTR_KPARAM_INFO
	.align		4
.L_20:
        /*0028*/ 	.byte	0x04, 0x17
        /*002a*/ 	.short	(.L_22 - .L_21)
.L_21:
        /*002c*/ 	.word	0x00000000
        /*0030*/ 	.short	0x0008
        /*0032*/ 	.short	0x0038
        /*0034*/ 	.byte	0x00, 0xf0, 0x21, 0x00


	//----- nvinfo : EIATTR_KPARAM_INFO
	.align		4
.L_22:
        /*0038*/ 	.byte	0x04, 0x17
        /*003a*/ 	.short	(.L_24 - .L_23)
.L_23:
        /*003c*/ 	.word	0x00000000
        /*0040*/ 	.short	0x0007
        /*0042*/ 	.short	0x0030
        /*0044*/ 	.byte	0x00, 0xf0, 0x21, 0x00


	//----- nvinfo : EIATTR_KPARAM_INFO
	.align		4
.L_24:
        /*0048*/ 	.byte	0x04, 0x17
        /*004a*/ 	.short	(.L_26 - .L_25)
.L_25:
        /*004c*/ 	.word	0x00000000
        /*0050*/ 	.short	0x0006
        /*0052*/ 	.short	0x0028
        /*0054*/ 	.byte	0x00, 0xf0, 0x21, 0x00


	//----- nvinfo : EIATTR_KPARAM_INFO
	.align		4
.L_26:
        /*0058*/ 	.byte	0x04, 0x17
        /*005a*/ 	.short	(.L_28 - .L_27)
.L_27:
        /*005c*/ 	.word	0x00000000
        /*0060*/ 	.short	0x0005
        /*0062*/ 	.short	0x0020
        /*0064*/ 	.byte	0x00, 0xf0, 0x11, 0x00


	//----- nvinfo : EIATTR_KPARAM_INFO
	.align		4
.L_28:
        /*0068*/ 	.byte	0x04, 0x17
        /*006a*/ 	.short	(.L_30 - .L_29)
.L_29:
        /*006c*/ 	.word	0x00000000
        /*0070*/ 	.short	0x0004
        /*0072*/ 	.short	0x001c
        /*0074*/ 	.byte	0x00, 0xf0, 0x11, 0x00


	//----- nvinfo : EIATTR_KPARAM_INFO
	.align		4
.L_30:
        /*0078*/ 	.byte	0x04, 0x17
        /*007a*/ 	.short	(.L_32 - .L_31)
.L_31:
        /*007c*/ 	.word	0x00000000
        /*0080*/ 	.short	0x0003
        /*0082*/ 	.short	0x0018
        /*0084*/ 	.byte	0x00, 0xf0, 0x11, 0x00


	//----- nvinfo : EIATTR_KPARAM_INFO
	.align		4
.L_32:
        /*0088*/ 	.byte	0x04, 0x17
        /*008a*/ 	.short	(.L_34 - .L_33)
.L_33:
        /*008c*/ 	.word	0x00000000
        /*0090*/ 	.short	0x0002
        /*0092*/ 	.short	0x0010
        /*0094*/ 	.byte	0x00, 0xf4, 0x21, 0x00


	//----- nvinfo : EIATTR_KPARAM_INFO
	.align		4
.L_34:
        /*0098*/ 	.byte	0x04, 0x17
        /*009a*/ 	.short	(.L_36 - .L_35)
.L_35:
        /*009c*/ 	.word	0x00000000
        /*00a0*/ 	.short	0x0001
        /*00a2*/ 	.short	0x0008
        /*00a4*/ 	.byte	0x00, 0xf4, 0x21, 0x00


	//----- nvinfo : EIATTR_KPARAM_INFO
	.align		4
.L_36:
        /*00a8*/ 	.byte	0x04, 0x17
        /*00aa*/ 	.short	(.L_38 - .L_37)
.L_37:
        /*00ac*/ 	.word	0x00000000
        /*00b0*/ 	.short	0x0000
        /*00b2*/ 	.short	0x0000
        /*00b4*/ 	.byte	0x00, 0xf4, 0x21, 0x00


	//----- nvinfo : EIATTR_AT_ENTRY_FRAGMENTS
	.align		4
.L_38:
        /*00b8*/ 	.byte	0x04, 0x4f
        /*00ba*/ 	.short	(.L_40 - .L_39)


	//   ....[0]....
.L_39:
        /*00bc*/ 	.word	0x00000004


	//----- nvinfo : EIATTR_RESERVED_SMEM_USED
	.align		4
.L_40:
        /*00c0*/ 	.byte	0x01, 0x41
	.zero		2


	//----- nvinfo : EIATTR_SPARSE_MMA_MASK
	.align		4
        /*00c4*/ 	.byte	0x03, 0x50
        /*00c6*/ 	.short	0x0000


	//----- nvinfo : EIATTR_TCGEN05_1CTA_USED
	.align		4
        /*00c8*/ 	.byte	0x01, 0x51
	.zero		2


	//----- nvinfo : EIATTR_MAXREG_COUNT
	.align		4
        /*00cc*/ 	.byte	0x03, 0x1b
        /*00ce*/ 	.short	0x00ff


	//----- nvinfo : EIATTR_NUM_BARRIERS
	.align		4
        /*00d0*/ 	.byte	0x02, 0x4c
        /*00d2*/ 	.byte	0x01
	.zero		1


	//----- nvinfo : EIATTR_INT_WARP_WIDE_INSTR_OFFSETS
	.align		4
        /*00d4*/ 	.byte	0x04, 0x31
        /*00d6*/ 	.short	(.L_42 - .L_41)


	//   ....[0]....
.L_41:
        /*00d8*/ 	.word	0x00001630


	//   ....[1]....
        /*00dc*/ 	.word	0x00001650


	//   ....[2]....
        /*00e0*/ 	.word	0x000016d0


	//   ....[3]....
        /*00e4*/ 	.word	0x000018d0


	//   ....[4]....
        /*00e8*/ 	.word	0x000018e0


	//   ....[5]....
        /*00ec*/ 	.word	0x00001940


	//   ....[6]....
        /*00f0*/ 	.word	0x00001950


	//   ....[7]....
        /*00f4*/ 	.word	0x00001b00


	//   ....[8]....
        /*00f8*/ 	.word	0x00001b10


	//   ....[9]....
        /*00fc*/ 	.word	0x00001ca0


	//   ....[10]....
        /*0100*/ 	.word	0x00001cd0


	//   ....[11]....
        /*0104*/ 	.word	0x00001cf0


	//   ....[12]....
        /*0108*/ 	.word	0x00001d30


	//   ....[13]....
        /*010c*/ 	.word	0x00001ed0


	//   ....[14]....
        /*0110*/ 	.word	0x00001ee0


	//   ....[15]....
        /*0114*/ 	.word	0x00002200


	//   ....[16]....
        /*0118*/ 	.word	0x00002210


	//   ....[17]....
        /*011c*/ 	.word	0x00002680


	//   ....[18]....
        /*0120*/ 	.word	0x000026d0


	//----- nvinfo : EIATTR_COOP_GROUP_MASK_REGIDS
	.align		4
.L_42:
        /*0124*/ 	.byte	0x04, 0x29
        /*0126*/ 	.short	(.L_44 - .L_43)


	//   ....[0]....
.L_43:
        /*0128*/ 	.word	0xffffffff


	//   ....[1]....
        /*012c*/ 	.word	0xffffffff


	//   ....[2]....
        /*0130*/ 	.word	0xffffffff


	//   ....[3]....
        /*0134*/ 	.word	0xffffffff


	//   ....[4]....
        /*0138*/ 	.word	0xffffffff


	//   ....[5]....
        /*013c*/ 	.word	0xffffffff


	//   ....[6]....
        /*0140*/ 	.word	0xffffffff


	//   ....[7]....
        /*0144*/ 	.word	0xffffffff


	//   ....[8]....
        /*0148*/ 	.word	0xffffffff


	//   ....[9]....
        /*014c*/ 	.word	0xffffffff


	//----- nvinfo : EIATTR_COOP_GROUP_INSTR_OFFSETS
	.align		4
.L_44:
        /*0150*/ 	.byte	0x04, 0x28
        /*0152*/ 	.short	(.L_46 - .L_45)


	//   ....[0]....
.L_45:
        /*0154*/ 	.word	0x00000050


	//   ....[1]....
        /*0158*/ 	.word	0x00000310


	//   ....[2]....
        /*015c*/ 	.word	0x000004f0


	//   ....[3]....
        /*0160*/ 	.word	0x000009a0


	//   ....[4]....
        /*0164*/ 	.word	0x00000ae0


	//   ....[5]....
        /*0168*/ 	.word	0x00000f50


	//   ....[6]....
        /*016c*/ 	.word	0x00001090


	//   ....[7]....
        /*0170*/ 	.word	0x000014e0


	//   ....[8]....
        /*0174*/ 	.word	0x00002510


	//   ....[9]....
        /*0178*/ 	.word	0x00002780


	//----- nvinfo : EIATTR_VRC_CTA_INIT_COUNT
	.align		4
.L_46:
        /*017c*/ 	.byte	0x02, 0x4a
        /*017e*/ 	.byte	0x80
	.zero		1


	//----- nvinfo : EIATTR_MBARRIER_INSTR_OFFSETS
	.align		4
        /*0180*/ 	.byte	0x04, 0x39
        /*0182*/ 	.short	(.L_48 - .L_47)


	//   ....[0]....
.L_47:
        /*0184*/ 	.word	0x000016f0
        /*0188*/ 	.word	0x000000ff
        /*018c*/ 	.word	0x00005000
        /*0190*/ 	.short	0x0100
        /*0192*/ 	.byte	0x08
	.zero		1


	//   ....[1]....
        /*0194*/ 	.word	0x00001720
        /*0198*/ 	.word	0x000000ff
        /*019c*/ 	.word	0x00005010
        /*01a0*/ 	.short	0x0100
        /*01a2*/ 	.byte	0x08
	.zero		1


	//   ....[2]....
        /*01a4*/ 	.word	0x000017d0
        /*01a8*/ 	.word	0x000000ff
        /*01ac*/ 	.word	0x00005008
        /*01b0*/ 	.short	0x0100
        /*01b2*/ 	.byte	0x08
	.zero		1


	//   ....[3]....
        /*01b4*/ 	.word	0x000017e0
        /*01b8*/ 	.word	0x000000ff
        /*01bc*/ 	.word	0x00005018
        /*01c0*/ 	.short	0x0100
        /*01c2*/ 	.byte	0x08
	.zero		1


	//   ....[4]....
        /*01c4*/ 	.word	0x000019e0
        /*01c8*/ 	.word	0x000000ff
        /*01cc*/ 	.word	0x00005000
        /*01d0*/ 	.short	0x010a
        /*01d2*/ 	.byte	0x08
	.zero		1


	//   ....[5]....
        /*01d4*/ 	.word	0x00001b60
        /*01d8*/ 	.word	0x000000ff
        /*01dc*/ 	.word	0x00005010
        /*01e0*/ 	.short	0x010a
        /*01e2*/ 	.byte	0x08
	.zero		1


	//   ....[6]....
        /*01e4*/ 	.word	0x00001db0
        /*01e8*/ 	.word	0x000000ff
        /*01ec*/ 	.word	0x00005000
        /*01f0*/ 	.short	0x010a
        /*01f2*/ 	.byte	0x10
	.zero		1


	//   ....[7]....
        /*01f4*/ 	.word	0x00001f20
        /*01f8*/ 	.word	0x000000ff
        /*01fc*/ 	.word	0x00005010
        /*0200*/ 	.short	0x010a
        /*0202*/ 	.byte	0x10
	.zero		1


	//   ....[8]....
        /*0204*/ 	.word	0x00002000
        /*0208*/ 	.word	0x000000ff
        /*020c*/ 	.word	0x00005000
        /*0210*/ 	.short	0x0108
        /*0212*/ 	.byte	0x08
	.zero		1


	//   ....[9]....
        /*0214*/ 	.word	0x00002010
        /*0218*/ 	.word	0x000000ff
        /*021c*/ 	.word	0x00005010
        /*0220*/ 	.short	0x0108
        /*0222*/ 	.byte	0x08
	.zero		1


	//   ....[10]....
        /*0224*/ 	.word	0x00002060
        /*0228*/ 	.word	0x000000ff
        /*022c*/ 	.word	0x00005008
        /*0230*/ 	.short	0x0108
        /*0232*/ 	.byte	0x08
	.zero		1


	//   ....[11]....
        /*0234*/ 	.word	0x00002070
        /*0238*/ 	.word	0x000000ff
        /*023c*/ 	.word	0x00005018
        /*0240*/ 	.short	0x0108
        /*0242*/ 	.byte	0x08
	.zero		1


	//   ....[12]....
        /*0244*/ 	.word	0x000027a0
        /*0248*/ 	.word	0x000000ff
        /*024c*/ 	.word	0x00005000
        /*0250*/ 	.short	0x010a
        /*0252*/ 	.byte	0x08
	.zero		1


	//   ....[13]....
        /*0254*/ 	.word	0x000027d0
        /*0258*/ 	.word	0x000000ff
        /*025c*/ 	.word	0x00005010
        /*0260*/ 	.short	0x010a
        /*0262*/ 	.byte	0x08
	.zero		1


	//   ....[14]....
        /*0264*/ 	.word	0x00002800
        /*0268*/ 	.word	0x000000ff
        /*026c*/ 	.word	0x00005000
        /*0270*/ 	.short	0x010a
        /*0272*/ 	.byte	0x10
	.zero		1


	//   ....[15]....
        /*0274*/ 	.word	0x00002830
        /*0278*/ 	.word	0x000000ff
        /*027c*/ 	.word	0x00005010
        /*0280*/ 	.short	0x010a
        /*0282*/ 	.byte	0x10
	.zero		1


	//----- nvinfo : EIATTR_NUM_MBARRIERS
	.align		4
.L_48:
        /*0284*/ 	.byte	0x03, 0x38
        /*0286*/ 	.short	0x0004


	//----- nvinfo : EIATTR_EXIT_INSTR_OFFSETS
	.align		4
        /*0288*/ 	.byte	0x04, 0x1c
        /*028a*/ 	.short	(.L_50 - .L_49)


	//   ....[0]....
.L_49:
        /*028c*/ 	.word	0x00002790


	//----- nvinfo : EIATTR_REQNTID
	.align		4
.L_50:
        /*0290*/ 	.byte	0x04, 0x10
        /*0292*/ 	.short	(.L_52 - .L_51)
.L_51:
        /*0294*/ 	.word	0x00000100
        /*0298*/ 	.word	0x00000001
        /*029c*/ 	.word	0x00000001


	//----- nvinfo : EIATTR_CRS_STACK_SIZE
	.align		4
.L_52:
        /*02a0*/ 	.byte	0x04, 0x1e
        /*02a2*/ 	.short	(.L_54 - .L_53)
.L_53:
        /*02a4*/ 	.word	0x00000000


	//----- nvinfo : EIATTR_CBANK_PARAM_SIZE
	.align		4
.L_54:
        /*02a8*/ 	.byte	0x03, 0x19
        /*02aa*/ 	.short	0x0050


	//----- nvinfo : EIATTR_PARAM_CBANK
	.align		4
        /*02ac*/ 	.byte	0x04, 0x0a
        /*02ae*/ 	.short	(.L_56 - .L_55)
	.align		4
.L_55:
        /*02b0*/ 	.word	index@(.nv.constant0.gluon_tcgen05)
        /*02b4*/ 	.short	0x0380
        /*02b6*/ 	.short	0x0050


	//----- nvinfo : EIATTR_SW_WAR
	.align		4
.L_56:
        /*02b8*/ 	.byte	0x04, 0x36
        /*02ba*/ 	.short	(.L_58 - .L_57)
.L_57:
        /*02bc*/ 	.word	0x00000008
.L_58:


//--------------------- .nv.compat                --------------------------
	.section	.nv.compat,"",@"SHT_CUDA_COMPAT_INFO"
	.align	4
        /*0000*/ 	.byte	0x02, 0x02, 0x02, 0x00, 0x02, 0x05, 0x05, 0x00, 0x02, 0x03, 0x03, 0x00, 0x02, 0x06, 0x01, 0x00


//--------------------- .nv.callgraph             --------------------------
	.section	.nv.callgraph,"",@"SHT_CUDA_CALLGRAPH"
	.align	4
	.sectionentsize	8
	.align		4
        /*0000*/ 	.word	0x00000000
	.align		4
        /*0004*/ 	.word	0xffffffff
	.align		4
        /*0008*/ 	.word	0x00000000
	.align		4
        /*000c*/ 	.word	0xfffffffe
	.align		4
        /*0010*/ 	.word	0x00000000
	.align		4
        /*0014*/ 	.word	0xfffffffd
	.align		4
        /*0018*/ 	.word	0x00000000
	.align		4
        /*001c*/ 	.word	0xfffffffc


//--------------------- .text.gluon_tcgen05       --------------------------
	.section	.text.gluon_tcgen05,"ax",@progbits
	.align	128
        .global         gluon_tcgen05
        .type           gluon_tcgen05,@function
        .size           gluon_tcgen05,(.L_x_77 - gluon_tcgen05)
        .other          gluon_tcgen05,@"STO_CUDA_ENTRY STV_DEFAULT"
gluon_tcgen05:
.text.gluon_tcgen05:
[----:B------:R-:W1:Y:S01]  /*0000*/  LDC R1, c[0x0][0x37c] ;  /* 0x0000df00ff017b82 */ /* 0x000e620000000800 */
[----:B------:R-:W2:Y:S02]  /*0010*/  S2R R0, SR_TID.X ;  /* 0x0000000000007919 */ /* 0x000ea40000002100 */
[----:B--2---:R-:W-:-:S13]  /*0020*/  ISETP.GE.U32.AND P2, PT, R0, 0x20, PT ;  /* 0x000000200000780c */ /* 0x004fda0003f46070 */
[----:B------:R-:W-:Y:S05]  /*0030*/  @P2 BRA `(.L_x_0) ;  /* 0x0000000000b82947 */ /* 0x000fea0003800000 */
[----:B------:R-:W2:Y:S01]  /*0040*/  S2UR UR6, SR_CgaCtaId ;  /* 0x00000000000679c3 */ /* 0x000ea20000008800 */
[----:B------:R-:W-:Y:S01]  /*0050*/  NOP ;  /* 0x0000000000007918 */ /* 0x000fe20000000000 */
[----:B------:R-:W-:Y:S02]  /*0060*/  UMOV UR4, 0x40 ;  /* 0x0000004000047882 */ /* 0x000fe40000000000 */
[----:B--2---:R-:W-:-:S09]  /*0070*/  ULEA UR4, UR6, UR4, 0x18 ;  /* 0x0000000406047291 */ /* 0x004fd2000f8ec0ff */
[----:B------:R-:W2:Y:S01]  /*0080*/  LDS.U8 R2, [UR4] ;  /* 0x00000004ff027984 */ /* 0x000ea20008000000 */
[----:B------:R-:W-:Y:S02]  /*0090*/  UMOV UR4, 0x400 ;  /* 0x0000040000047882 */ /* 0x000fe40000000000 */
[----:B------:R-:W-:Y:S01]  /*00a0*/  ULEA UR4, UR6, UR4, 0x18 ;  /* 0x0000000406047291 */ /* 0x000fe2000f8ec0ff */
[----:B--2---:R-:W-:-:S13]  /*00b0*/  ISETP.NE.AND P0, PT, R2, RZ, PT ;  /* 0x000000ff0200720c */ /* 0x004fda0003f05270 */
[----:B------:R-:W-:Y:S05]  /*00c0*/  @P0 BRA `(.L_x_1) ;  /* 0x00000000007c0947 */ /* 0x000fea0003800000 */
[----:B------:R-:W-:-:S13]  /*00d0*/  ELECT P0, URZ, PT ;  /* 0x0000000000ff782f */ /* 0x000fda0003800000 */
[----:B------:R-:W-:Y:S05]  /*00e0*/  @!P0 BRA `(.L_x_2) ;  /* 0x0000000000848947 */ /* 0x000fea0003800000 */
[----:B------:R-:W-:Y:S01]  /*00f0*/  UMOV UR5, 0x8 ;  /* 0x0000000800057882 */ /* 0x000fe20000000000 */
[----:B------:R-:W-:Y:S02]  /*0100*/  IMAD.MOV.U32 R5, RZ, RZ, 0x1 ;  /* 0x00000001ff057424 */ /* 0x000fe400078e00ff */
[----:B------:R-:W-:Y:S02]  /*0110*/  IMAD.MOV.U32 R3, RZ, RZ, 0xff ;  /* 0x000000ffff037424 */ /* 0x000fe400078e00ff */
[----:B------:R-:W-:Y:S04]  /*0120*/  DEPBAR.LE SB2, 0x36 ;  /* 0x0000ad800000791a */ /* 0x000fe80000000000 */
[----:B------:R-:W2:Y:S02]  /*0130*/  UTCATOMSWS.FIND_AND_SET.ALIGN UP0, UR5, UR5 ;  /* 0x00000005000575e3 */ /* 0x000ea40008000800 */
[----:B--2---:R-:W-:-:S04]  /*0140*/  PLOP3.LUT P0, PT, PT, PT, UP0, 0x80, 0x8 ;  /* 0x000000000008781c */ /* 0x004fc80003f0f008 */
[----:B------:R-:W-:-:S04]  /*0150*/  SEL R2, RZ, 0xffffffff, !P0 ;  /* 0xffffffffff027807 */ /* 0x000fc80004000000 */
[----:B------:R-:W-:Y:S01]  /*0160*/  ISETP.NE.AND P0, PT, R2, RZ, PT ;  /* 0x000000ff0200720c */ /* 0x000fe20003f05270 */
[----:B------:R-:W-:-:S12]  /*0170*/  IMAD.U32 R2, RZ, RZ, UR5 ;  /* 0x00000005ff027e24 */ /* 0x000fd8000f8e00ff */
[----:B------:R-:W-:Y:S05]  /*0180*/  @P0 BRA `(.L_x_3) ;  /* 0x0000000000240947 */ /* 0x000fea0003800000 */
.L_x_4:
[----:B------:R-:W-:Y:S05]  /*0190*/  NANOSLEEP 0x64 ;  /* 0x000000640000795d */ /* 0x000fea0003800000 */
[----:B------:R-:W-:-:S05]  /*01a0*/  UMOV UR5, 0x8 ;  /* 0x0000000800057882 */ /* 0x000fca0000000000 */
[----:B------:R-:W-:Y:S04]  /*01b0*/  DEPBAR.LE SB2, 0x36 ;  /* 0x0000ad800000791a */ /* 0x000fe80000000000 */
[----:B------:R-:W2:Y:S02]  /*01c0*/  UTCATOMSWS.FIND_AND_SET.ALIGN UP0, UR5, UR5 ;  /* 0x00000005000575e3 */ /* 0x000ea40008000800 */
[----:B--2---:R-:W-:-:S04]  /*01d0*/  PLOP3.LUT P0, PT, PT, PT, UP0, 0x80, 0x8 ;  /* 0x000000000008781c */ /* 0x004fc80003f0f008 */
[----:B------:R-:W-:-:S04]  /*01e0*/  SEL R2, RZ, 0xffffffff, !P0 ;  /* 0xffffffffff027807 */ /* 0x000fc80004000000 */
[----:B------:R-:W-:Y:S01]  /*01f0*/  ISETP.NE.AND P0, PT, R2, RZ, PT ;  /* 0x000000ff0200720c */ /* 0x000fe20003f05270 */
[----:B------:R-:W-:-:S12]  /*0200*/  IMAD.U32 R2, RZ, RZ, UR5 ;  /* 0x00000005ff027e24 */ /* 0x000fd8000f8e00ff */
[----:B------:R-:W-:Y:S05]  /*0210*/  @!P0 BRA `(.L_x_4) ;  /* 0xfffffffc00dc8947 */ /* 0x000fea000383ffff */
.L_x_3:
[C---:B------:R-:W-:Y:S01]  /*0220*/  VIADD R4, R2.reuse, 0x10 ;  /* 0x0000001002047836 */ /* 0x040fe20000000000 */
[----:B------:R-:W-:Y:S01]  /*0230*/  UMOV UR5, 0x50 ;  /* 0x0000005000057882 */ /* 0x000fe20000000000 */
[----:B------:R-:W-:Y:S01]  /*0240*/  SHF.L.U32 R3, R3, R2, RZ ;  /* 0x0000000203037219 */ /* 0x000fe200000006ff */
[----:B------:R-:W-:Y:S01]  /*0250*/  ULEA UR5, UR6, UR5, 0x18 ;  /* 0x0000000506057291 */ /* 0x000fe2000f8ec0ff */
[----:B------:R-:W-:Y:S01]  /*0260*/  IMAD.SHL.U32 R2, R2, 0x20, RZ ;  /* 0x0000002002027824 */ /* 0x000fe200078e00ff */
[----:B------:R-:W-:-:S04]  /*0270*/  SHF.L.U32 R4, R5, R4, RZ ;  /* 0x0000000405047219 */ /* 0x000fc800000006ff */
[----:B------:R-:W-:-:S05]  /*0280*/  LOP3.LUT R3, R4, R3, RZ, 0xfc, !PT ;  /* 0x0000000304037212 */ /* 0x000fca00078efcff */
[----:B------:R2:W-:Y:S04]  /*0290*/  ATOMS.OR RZ, [UR5], R3 ;  /* 0x00000003ffff798c */ /* 0x0005e8000b000005 */
[----:B------:R2:W-:Y:S01]  /*02a0*/  STS [UR4], R2 ;  /* 0x00000002ff007988 */ /* 0x0005e20008000804 */
[----:B------:R-:W-:Y:S05]  /*02b0*/  BRA `(.L_x_2) ;  /* 0x0000000000107947 */ /* 0x000fea0003800000 */
.L_x_1:
[----:B------:R-:W-:Y:S01]  /*02c0*/  IMAD.MOV.U32 R3, RZ, RZ, -0x1 ;  /* 0xffffffffff037424 */ /* 0x000fe200078e00ff */
[----:B------:R-:W-:-:S04]  /*02d0*/  MOV R2, 0x300 ;  /* 0x0000030000027802 */ /* 0x000fc80000000f00 */
[----:B------:R2:W-:Y:S03]  /*02e0*/  STS [UR4], R3 ;  /* 0x00000003ff007988 */ /* 0x0005e60008000804 */
[----:B-12---:R-:W-:Y:S05]  /*02f0*/  CALL.REL.NOINC `($__internal_1_$__cuda_sm10x_tcgen05_guardrail_trap_phase_invalid_during_alloc) ;  /* 0x0000002400647944 */ /* 0x006fea0003c00000 */
.L_x_2:
[----:B------:R-:W-:Y:S05]  /*0300*/  WARPSYNC.ALL ;  /* 0x0000000000007948 */ /* 0x000fea0003800000 */
[----:B------:R-:W-:Y:S01]  /*0310*/  NOP ;  /* 0x0000000000007918 */ /* 0x000fe20000000000 */
.L_x_0:
[----:B------:R-:W3:Y:S08]  /*0320*/  S2UR UR4, SR_CgaCtaId ;  /* 0x00000000000479c3 */ /* 0x000ef00000008800 */
[----:B------:R-:W-:Y:S01]  /*0330*/  BAR.SYNC.DEFER_BLOCKING 0x0 ;  /* 0x0000000000007b1d */ /* 0x000fe20000010000 */
[----:B------:R-:W-:-:S05]  /*0340*/  LOP3.LUT R68, R0, 0xff, RZ, 0xc0, !PT ;  /* 0x000000ff00447812 */ /* 0x000fca00078ec0ff */
[----:B------:R-:W-:Y:S02]  /*0350*/  UMOV UR8, 0x400 ;  /* 0x0000040000087882 */ /* 0x000fe40000000000 */
[----:B------:R-:W4:Y:S08]  /*0360*/  LDC R10, c[0x0][0x3a0] ;  /* 0x0000e800ff0a7b82 */ /* 0x000f300000000800 */
[----:B------:R-:W5:Y:S01]  /*0370*/  S2UR UR14, SR_CTAID.Y ;  /* 0x00000000000e79c3 */ /* 0x000f620000002600 */
[----:B---3--:R-:W-:-:S09]  /*0380*/  ULEA UR8, UR4, UR8, 0x18 ;  /* 0x0000000804087291 */ /* 0x008fd2000f8ec0ff */
[----:B--2---:R-:W2:Y:S01]  /*0390*/  LDS R3, [UR8] ;  /* 0x00000008ff037984 */ /* 0x004ea20008000800 */
[----:B------:R-:W-:Y:S06]  /*03a0*/  BAR.SYNC.DEFER_BLOCKING 0x0 ;  /* 0x0000000000007b1d */ /* 0x000fec0000010000 */
[----:B------:R-:W-:Y:S05]  /*03b0*/  @P2 BRA `(.L_x_5) ;  /* 0x0000000000182947 */ /* 0x000fea0003800000 */
[----:B------:R-:W-:Y:S01]  /*03c0*/  ELECT P0, URZ, PT ;  /* 0x0000000000ff782f */ /* 0x000fe20003800000 */
[----:B------:R-:W-:Y:S01]  /*03d0*/  IMAD.MOV.U32 R2, RZ, RZ, 0x1 ;  /* 0x00000001ff027424 */ /* 0x000fe200078e00ff */
[----:B------:R-:W-:Y:S01]  /*03e0*/  UMOV UR5, 0x40 ;  /* 0x0000004000057882 */ /* 0x000fe20000000000 */
[----:B------:R-:W-:Y:S01]  /*03f0*/  UVIRTCOUNT.DEALLOC.SMPOOL 0x80 ;  /* 0x000000800000784c */ /* 0x000fe20000000000 */
[----:B------:R-:W-:-:S09]  /*0400*/  ULEA UR5, UR4, UR5, 0x18 ;  /* 0x0000000504057291 */ /* 0x000fd2000f8ec0ff */
[----:B------:R3:W-:Y:S03]  /*0410*/  @P0 STS.U8 [UR5], R2 ;  /* 0x00000002ff000988 */ /* 0x0007e60008000005 */
.L_x_5:
[----:B------:R-:W3:Y:S01]  /*0420*/  S2UR UR4, SR_CTAID.Z ;  /* 0x00000000000479c3 */ /* 0x000ee20000002700 */
[----:B------:R-:W5:Y:S01]  /*0430*/  LDCU UR5, c[0x0][0x370] ;  /* 0x00006e00ff0577ac */ /* 0x000f620008000800 */
[----:B------:R-:W-:Y:S01]  /*0440*/  ISETP.GE.U32.AND P0, PT, R68, 0x20, PT ;  /* 0x000000204400780c */ /* 0x000fe20003f06070 */
[----:B----4-:R-:W-:Y:S01]  /*0450*/  VIADD R5, R10, 0xffffffff ;  /* 0xffffffff0a057836 */ /* 0x010fe20000000000 */
[C---:B------:R-:W-:Y:S01]  /*0460*/  ISETP.NE.U32.AND P3, PT, R68.reuse, RZ, PT ;  /* 0x000000ff4400720c */ /* 0x040fe20003f65070 */
[----:B------:R-:W3:Y:S01]  /*0470*/  LDCU UR6, c[0x0][0x374] ;  /* 0x00006e80ff0677ac */ /* 0x000ee20008000800 */
[----:B------:R-:W-:Y:S01]  /*0480*/  LEA R4, R68, UR8, 0x2 ;  /* 0x0000000844047c11 */ /* 0x000fe2000f8e10ff */
[----:B------:R-:W-:Y:S01]  /*0490*/  BSSY.RECONVERGENT B0, `(.L_x_6) ;  /* 0x0000015000007945 */ /* 0x000fe20003800200 */
[----:B------:R-:W5:Y:S01]  /*04a0*/  S2UR UR12, SR_CTAID.X ;  /* 0x00000000000c79c3 */ /* 0x000f620000002500 */
[----:B------:R-:W4:Y:S01]  /*04b0*/  LDCU.64 UR10, c[0x0][0x3c0] ;  /* 0x00007800ff0a77ac */ /* 0x000f220008000a00 */
[----:B--2---:R-:W-:-:S05]  /*04c0*/  R2UR UR24, R3 ;  /* 0x00000000031872ca */ /* 0x004fca00000e0000 */
[----:B------:R2:W-:Y:S01]  /*04d0*/  @!P0 STS [R4], RZ ;  /* 0x000000ff04008388 */ /* 0x0005e20000000800 */
[----:B------:R-:W1:Y:S01]  /*04e0*/  LDC R6, c[0x0][0x398] ;  /* 0x0000e600ff067b82 */ /* 0x000e620000000800 */
[----:B------:R-:W-:Y:S02]  /*04f0*/  NOP ;  /* 0x0000000000007918 */ /* 0x000fe40000000000 */
[----:B------:R2:W-:Y:S01]  /*0500*/  @!P3 STS [UR8+0x20], R5 ;  /* 0x00002005ff00b988 */ /* 0x0005e20008000808 */
[----:B---3-5:R-:W-:-:S04]  /*0510*/  UIMAD UR4, UR4, UR6, UR14 ;  /* 0x00000006040472a4 */ /* 0x028fc8000f8e020e */
[----:B------:R-:W-:-:S04]  /*0520*/  UIMAD UR4, UR4, UR5, UR12 ;  /* 0x00000005040472a4 */ /* 0x000fc8000f8e020c */
[----:B------:R-:W-:-:S04]  /*0530*/  UIMAD UR4, UR4, 0x180, URZ ;  /* 0x00000180040478a4 */ /* 0x000fc8000f8e02ff */
[----:B----4-:R-:W-:Y:S01]  /*0540*/  UIADD3 UR20, UP0, UPT, UR4, UR10, URZ ;  /* 0x0000000a04147290 */ /* 0x010fe2000ff1e0ff */
[----:B-1----:R-:W-:-:S03]  /*0550*/  VIADD R6, R6, 0xffffffff ;  /* 0xffffffff06067836 */ /* 0x002fc60000000000 */
[----:B------:R-:W-:Y:S01]  /*0560*/  ULEA.HI.X.SX32 UR21, UR4, UR11, 0x1, UP0 ;  /* 0x0000000b04157291 */ /* 0x000fe200080f0eff */
[----:B--2---:R-:W-:Y:S11]  /*0570*/  @P3 BRA `(.L_x_7) ;  /* 0x0000000000183947 */ /* 0x004ff60003800000 */
[----:B------:R-:W1:Y:S01]  /*0580*/  LDS R2, [UR8+0x8] ;  /* 0x00000808ff027984 */ /* 0x000e620008000800 */
[----:B------:R-:W2:Y:S01]  /*0590*/  LDC.64 R8, c[0x0][0x380] ;  /* 0x0000e000ff087b82 */ /* 0x000ea20000000a00 */
[----:B------:R-:W-:Y:S02]  /*05a0*/  IMAD.MOV.U32 R3, RZ, RZ, 0x70 ;  /* 0x00000070ff037424 */ /* 0x000fe400078e00ff */
[----:B--2---:R2:W-:Y:S03]  /*05b0*/  STS.64 [UR8], R8 ;  /* 0x00000008ff007988 */ /* 0x0045e60008000a08 */
[----:B-1----:R-:W-:-:S05]  /*05c0*/  LOP3.LUT R2, R2, 0x10, R3, 0xd8, !PT ;  /* 0x0000001002027812 */ /* 0x002fca00078ed803 */
[----:B------:R2:W-:Y:S02]  /*05d0*/  STS [UR8+0x8], R2 ;  /* 0x00000802ff007988 */ /* 0x0005e40008000808 */
.L_x_7:
[----:B------:R-:W-:Y:S05]  /*05e0*/  BSYNC.RECONVERGENT B0 ;  /* 0x0000000000007941 */ /* 0x000fea0003800200 */
.L_x_6:
[----:B------:R-:W-:Y:S04]  /*05f0*/  BSSY.RECONVERGENT B0, `(.L_x_8) ;  /* 0x000000a000007945 */ /* 0x000fe80003800200 */
[----:B------:R-:W-:Y:S05]  /*0600*/  @P3 BRA `(.L_x_9) ;  /* 0x0000000000203947 */ /* 0x000fea0003800000 */
[----:B--2---:R-:W1:Y:S01]  /*0610*/  LDS R2, [UR8+0x34] ;  /* 0x00003408ff027984 */ /* 0x004e620008000800 */
[----:B------:R-:W-:Y:S02]  /*0620*/  IMAD.MOV.U32 R3, RZ, RZ, 0x1f000000 ;  /* 0x1f000000ff037424 */ /* 0x000fe400078e00ff */
[----:B------:R-:W-:Y:S01]  /*0630*/  @!P3 IMAD.MOV.U32 R7, RZ, RZ, 0x3f ;  /* 0x0000003fff07b424 */ /* 0x000fe200078e00ff */
[----:B------:R-:W2:Y:S02]  /*0640*/  @!P3 LDS R8, [UR8+0x38] ;  /* 0x00003808ff08b984 */ /* 0x000ea40008000800 */
[----:B-1----:R-:W-:Y:S02]  /*0650*/  LOP3.LUT R2, R2, 0xff000000, R3, 0xb8, !PT ;  /* 0xff00000002027812 */ /* 0x002fe400078eb803 */
[----:B--2---:R-:W-:-:S03]  /*0660*/  @!P3 LOP3.LUT R3, R8, 0xff, R7, 0xb8, !PT ;  /* 0x000000ff0803b812 */ /* 0x004fc600078eb807 */
[----:B------:R1:W-:Y:S04]  /*0670*/  STS [UR8+0x34], R2 ;  /* 0x00003402ff007988 */ /* 0x0003e80008000808 */
[----:B------:R1:W-:Y:S02]  /*0680*/  @!P3 STS [UR8+0x38], R3 ;  /* 0x00003803ff00b988 */ /* 0x0003e40008000808 */
.L_x_9:
[----:B------:R-:W-:Y:S05]  /*0690*/  BSYNC.RECONVERGENT B0 ;  /* 0x0000000000007941 */ /* 0x000fea0003800200 */
.L_x_8:
[----:B------:R-:W-:Y:S04]  /*06a0*/  BSSY.RECONVERGENT B0, `(.L_x_10) ;  /* 0x000000a000007945 */ /* 0x000fe80003800200 */
[----:B------:R-:W-:Y:S05]  /*06b0*/  @P3 BRA `(.L_x_11) ;  /* 0x0000000000203947 */ /* 0x000fea0003800000 */
[----:B-12---:R-:W1:Y:S01]  /*06c0*/  LDS R2, [UR8+0x1c] ;  /* 0x00001c08ff027984 */ /* 0x006e620008000800 */
[----:B------:R-:W2:Y:S03]  /*06d0*/  LDC.64 R8, c[0x0][0x3a8] ;  /* 0x0000ea00ff087b82 */ /* 0x000ea60000000a00 */
[----:B------:R3:W-:Y:S01]  /*06e0*/  STS [UR8+0x24], R6 ;  /* 0x00002406ff007988 */ /* 0x0007e20008000808 */
[--C-:B--2---:R-:W-:Y:S02]  /*06f0*/  SHF.R.U32.HI R7, RZ, 0x4, R9.reuse ;  /* 0x00000004ff077819 */ /* 0x104fe40000011609 */
[----:B------:R-:W-:-:S05]  /*0700*/  SHF.R.U64 R3, R8, 0x4, R9 ;  /* 0x0000000408037819 */ /* 0x000fca0000001209 */
[----:B------:R3:W-:Y:S01]  /*0710*/  STS [UR8+0xc], R3 ;  /* 0x00000c03ff007988 */ /* 0x0007e20008000808 */
[----:B-1----:R-:W-:-:S05]  /*0720*/  LOP3.LUT R2, R2, 0xf, R7, 0xb8, !PT ;  /* 0x0000000f02027812 */ /* 0x002fca00078eb807 */
[----:B------:R3:W-:Y:S02]  /*0730*/  STS [UR8+0x1c], R2 ;  /* 0x00001c02ff007988 */ /* 0x0007e40008000808 */
.L_x_11:
[----:B------:R-:W-:Y:S05]  /*0740*/  BSYNC.RECONVERGENT B0 ;  /* 0x0000000000007941 */ /* 0x000fea0003800200 */
.L_x_10:
[----:B------:R-:W-:Y:S04]  /*0750*/  BSSY.RECONVERGENT B1, `(.L_x_12) ;  /* 0x000001d000017945 */ /* 0x000fe80003800200 */
[----:B------:R-:W-:Y:S04]  /*0760*/  BSSY.RELIABLE B0, `(.L_x_13) ;  /* 0x0000018000007945 */ /* 0x000fe80003800100 */
[----:B------:R-:W-:Y:S05]  /*0770*/  @P3 BRA `(.L_x_14) ;  /* 0x00000000001c3947 */ /* 0x000fea0003800000 */
[----:B-123--:R-:W1:Y:S02]  /*0780*/  LDS R2, [UR8+0x34] ;  /* 0x00003408ff027984 */ /* 0x00ee640008000800 */
[----:B-1----:R-:W-:-:S05]  /*0790*/  LOP3.LUT R2, R2, 0x7, RZ, 0xb8, !PT ;  /* 0x0000000702027812 */ /* 0x002fca00078eb8ff */
[----:B------:R1:W-:Y:S01]  /*07a0*/  STS [UR8+0x34], R2 ;  /* 0x00003402ff007988 */ /* 0x0003e20008000808 */
[----:B------:R-:W-:Y:S05]  /*07b0*/  @P3 BRA `(.L_x_15) ;  /* 0x00000000001c3947 */ /* 0x000fea0003800000 */
[----:B-1----:R-:W1:Y:S02]  /*07c0*/  LDS R2, [UR8+0x34] ;  /* 0x00003408ff027984 */ /* 0x002e640008000800 */
[----:B-1----:R-:W-:-:S05]  /*07d0*/  LOP3.LUT R2, R2, 0x38, RZ, 0xb8, !PT ;  /* 0x0000003802027812 */ /* 0x002fca00078eb8ff */
[----:B------:R4:W-:Y:S02]  /*07e0*/  STS [UR8+0x34], R2 ;  /* 0x00003402ff007988 */ /* 0x0009e40008000808 */
.L_x_14:
[----:B------:R-:W-:Y:S05]  /*07f0*/  @P3 BRA `(.L_x_16) ;  /* 0x00000000001c3947 */ /* 0x000fea0003800000 */
[----:B-1234-:R-:W1:Y:S02]  /*0800*/  LDS R2, [UR8+0x8] ;  /* 0x00000808ff027984 */ /* 0x01ee640008000800 */
[----:B-1----:R-:W-:-:S05]  /*0810*/  LOP3.LUT R2, R2, 0x780, RZ, 0xb8, !PT ;  /* 0x0000078002027812 */ /* 0x002fca00078eb8ff */
[----:B------:R2:W-:Y:S02]  /*0820*/  STS [UR8+0x8], R2 ;  /* 0x00000802ff007988 */ /* 0x0005e40008000808 */
.L_x_15:
[----:B------:R-:W-:Y:S05]  /*0830*/  @P3 BRA `(.L_x_17) ;  /* 0x0000000000283947 */ /* 0x000fea0003800000 */
[----:B-12---:R-:W1:Y:S02]  /*0840*/  LDS R2, [UR8+0x8] ;  /* 0x00000808ff027984 */ /* 0x006e640008000800 */
[----:B-1----:R-:W-:-:S05]  /*0850*/  LOP3.LUT R2, R2, 0x1800, RZ, 0xb8, !PT ;  /* 0x0000180002027812 */ /* 0x002fca00078eb8ff */
[----:B------:R5:W-:Y:S02]  /*0860*/  STS [UR8+0x8], R2 ;  /* 0x00000802ff007988 */ /* 0x000be40008000808 */
.L_x_16:
[----:B------:R-:W-:Y:S05]  /*0870*/  @P3 BREAK.RELIABLE B0 ;  /* 0x0000000000003942 */ /* 0x000fea0003800100 */
[----:B------:R-:W-:Y:S05]  /*0880*/  @P3 BRA `(.L_x_18) ;  /* 0x0000000000243947 */ /* 0x000fea0003800000 */
[----:B-1-3--:R-:W1:Y:S01]  /*0890*/  LDS R3, [UR8+0x8] ;  /* 0x00000808ff037984 */ /* 0x00ae620008000800 */
[----:B--2-45:R-:W-:-:S05]  /*08a0*/  IMAD.MOV.U32 R2, RZ, RZ, 0x6000 ;  /* 0x00006000ff027424 */ /* 0x034fca00078e00ff */
[----:B-1----:R-:W-:-:S04]  /*08b0*/  LOP3.LUT R2, R3, 0x2000, R2, 0xd8, !PT ;  /* 0x0000200003027812 */ /* 0x002fc800078ed802 */
[----:B------:R-:W-:-:S05]  /*08c0*/  LOP3.LUT R2, R2, 0x400000, RZ, 0xb8, !PT ;  /* 0x0040000002027812 */ /* 0x000fca00078eb8ff */
[----:B------:R3:W-:Y:S02]  /*08d0*/  STS [UR8+0x8], R2 ;  /* 0x00000802ff007988 */ /* 0x0007e40008000808 */
.L_x_17:
[----:B------:R-:W-:Y:S05]  /*08e0*/  BSYNC.RELIABLE B0 ;  /* 0x0000000000007941 */ /* 0x000fea0003800100 */
.L_x_13:
[----:B-123--:R-:W1:Y:S02]  /*08f0*/  @!P3 LDS R2, [UR8+0x8] ;  /* 0x00000808ff02b984 */ /* 0x00ee640008000800 */
[----:B-1----:R-:W-:-:S05]  /*0900*/  @!P3 LOP3.LUT R2, R2, 0x8000, RZ, 0xb8, !PT ;  /* 0x000080000202b812 */ /* 0x002fca00078eb8ff */
[----:B------:R1:W-:Y:S02]  /*0910*/  @!P3 STS [UR8+0x8], R2 ;  /* 0x00000802ff00b988 */ /* 0x0003e40008000808 */
.L_x_18:
[----:B------:R-:W-:Y:S05]  /*0920*/  BSYNC.RECONVERGENT B1 ;  /* 0x0000000000017941 */ /* 0x000fea0003800200 */
.L_x_12:
[----:B------:R-:W-:Y:S05]  /*0930*/  WARPSYNC.ALL ;  /* 0x0000000000007948 */ /* 0x000fea0003800000 */
[----:B------:R-:W-:Y:S01]  /*0940*/  NOP ;  /* 0x0000000000007918 */ /* 0x000fe20000000000 */
[----:B------:R-:W1:Y:S02]  /*0950*/  LDC R7, c[0x0][0x39c] ;  /* 0x0000e700ff077b82 */ /* 0x000e640000000800 */
[----:B-1----:R-:W-:Y:S01]  /*0960*/  VIADD R7, R7, 0xffffffff ;  /* 0xffffffff07077836 */ /* 0x002fe20000000000 */
[----:B------:R-:W-:Y:S06]  /*0970*/  @P0 BRA `(.L_x_19) ;  /* 0x0000000000300947 */ /* 0x000fec0003800000 */
[----:B--2345:R-:W1:Y:S01]  /*0980*/  S2R R2, SR_LANEID ;  /* 0x0000000000027919 */ /* 0x03ce620000000000 */
[----:B------:R-:W-:Y:S05]  /*0990*/  WARPSYNC.ALL ;  /* 0x0000000000007948 */ /* 0x000fea0003800000 */
[----:B------:R-:W-:Y:S01]  /*09a0*/  NOP ;  /* 0x0000000000007918 */ /* 0x000fe20000000000 */
[----:B-1----:R-:W-:-:S05]  /*09b0*/  IMAD.SHL.U32 R8, R2, 0x4, RZ ;  /* 0x0000000402087824 */ /* 0x002fca00078e00ff */
[----:B------:R-:W1:Y:S01]  /*09c0*/  LDS R9, [R8+UR8] ;  /* 0x0000000808097984 */ /* 0x000e620008000800 */
[----:B------:R-:W-:-:S05]  /*09d0*/  IADD3 R2, P1, PT, R8, UR20, RZ ;  /* 0x0000001408027c10 */ /* 0x000fca000ff3e0ff */
[----:B------:R-:W-:-:S05]  /*09e0*/  IMAD.X R3, RZ, RZ, UR21, P1 ;  /* 0x00000015ff037e24 */ /* 0x000fca00088e06ff */
[----:B-1----:R1:W2:Y:S01]  /*09f0*/  ATOMG.E.EXCH.STRONG.GPU PT, RZ, [R2], R9 ;  /* 0x0000000902ff73a8 */ /* 0x0022a200041ee100 */
[----:B------:R-:W-:-:S04]  /*0a00*/  DEPBAR {5,4,3,2,1,0} ;  /* 0x0000003f0000791a */ /* 0x000fc80000000000 */
[----:B------:R-:W3:Y:S02]  /*0a10*/  CCTL.E.C.LDCU.IV.DEEP [UR20] ;  /* 0x0000000014007540 */ /* 0x000ee40009c08000 */
[----:B---3--:R1:W-:Y:S01]  /*0a20*/  UTMACCTL.IV [UR20] ;  /* 0x00000000140079b9 */ /* 0x0083e20008000000 */
[----:B------:R-:W-:Y:S01]  /*0a30*/  NOP ;  /* 0x0000000000007918 */ /* 0x000fe20000000000 */
.L_x_19:
[----:B------:R-:W-:Y:S05]  /*0a40*/  @P0 BRA `(.L_x_20) ;  /* 0x00000000000c0947 */ /* 0x000fea0003800000 */
[----:B------:R0:W-:Y:S01]  /*0a50*/  UTMACMDFLUSH ;  /* 0x00000000000079b7 */ /* 0x0001e20000000000 */
[----:B------:R-:W-:Y:S05]  /*0a60*/  @P0 BRA `(.L_x_20) ;  /* 0x0000000000040947 */ /* 0x000fea0003800000 */
[----:B------:R-:W-:-:S04]  /*0a70*/  DEPBAR.LE SB0, 0x0 ;  /* 0x000080000000791a */ /* 0x000fc80000000000 */
.L_x_20:
[----:B------:R-:W-:Y:S05]  /*0a80*/  WARPSYNC.ALL ;  /* 0x0000000000007948 */ /* 0x000fea0003800000 */
[----:B------:R-:W-:Y:S01]  /*0a90*/  NOP ;  /* 0x0000000000007918 */ /* 0x000fe20000000000 */
[----:B--2---:R-:W-:Y:S06]  /*0aa0*/  BAR.SYNC.DEFER_BLOCKING 0x0 ;  /* 0x0000000000007b1d */ /* 0x004fec0000010000 */
[----:B------:R-:W-:Y:S02]  /*0ab0*/  BSSY.RECONVERGENT B1, `(.L_x_21) ;  /* 0x000000b000017945 */ /* 0x000fe40003800200 */
[----:B------:R-:W-:Y:S06]  /*0ac0*/  BAR.SYNC.DEFER_BLOCKING 0x0 ;  /* 0x0000000000007b1d */ /* 0x000fec0000010000 */
[----:B------:R2:W-:Y:S01]  /*0ad0*/  @!P0 STS [R4], RZ ;  /* 0x000000ff04008388 */ /* 0x0005e20000000800 */
[----:B------:R-:W-:Y:S01]  /*0ae0*/  NOP ;  /* 0x0000000000007918 */ /* 0x000fe20000000000 */
[----:B------:R-:W-:Y:S05]  /*0af0*/  @P3 BRA `(.L_x_22) ;  /* 0x0000000000183947 */ /* 0x000fea0003800000 */
[----:B-1-345:R-:W1:Y:S01]  /*0b00*/  LDS R2, [UR8+0x8] ;  /* 0x00000808ff027984 */ /* 0x03ae620008000800 */
[----:B------:R-:W3:Y:S01]  /*0b10*/  LDC.64 R8, c[0x0][0x388] ;  /* 0x0000e200ff087b82 */ /* 0x000ee20000000a00 */
[----:B------:R-:W-:Y:S02]  /*0b20*/  IMAD.MOV.U32 R3, RZ, RZ, 0x70 ;  /* 0x00000070ff037424 */ /* 0x000fe400078e00ff */
[----:B---3--:R3:W-:Y:S03]  /*0b30*/  STS.64 [UR8], R8 ;  /* 0x00000008ff007988 */ /* 0x0087e60008000a08 */
[----:B-1----:R-:W-:-:S05]  /*0b40*/  LOP3.LUT R2, R2, 0x10, R3, 0xd8, !PT ;  /* 0x0000001002027812 */ /* 0x002fca00078ed803 */
[----:B------:R3:W-:Y:S02]  /*0b50*/  STS [UR8+0x8], R2 ;  /* 0x00000802ff007988 */ /* 0x0007e40008000808 */
.L_x_22:
[----:B-1----:R-:W-:Y:S05]  /*0b60*/  BSYNC.RECONVERGENT B1 ;  /* 0x0000000000017941 */ /* 0x002fea0003800200 */
.L_x_21:
[----:B------:R-:W-:Y:S04]  /*0b70*/  BSSY.RECONVERGENT B1, `(.L_x_23) ;  /* 0x000000a000017945 */ /* 0x000fe80003800200 */
[----:B------:R-:W-:Y:S05]  /*0b80*/  @P3 BRA `(.L_x_24) ;  /* 0x0000000000203947 */ /* 0x000fea0003800000 */
[----:B---345:R-:W1:Y:S01]  /*0b90*/  LDS R2, [UR8+0x34] ;  /* 0x00003408ff027984 */ /* 0x038e620008000800 */
[----:B------:R-:W-:Y:S02]  /*0ba0*/  IMAD.MOV.U32 R3, RZ, RZ, 0x7f000000 ;  /* 0x7f000000ff037424 */ /* 0x000fe400078e00ff */
[----:B------:R-:W-:Y:S01]  /*0bb0*/  @!P3 IMAD.MOV.U32 R8, RZ, RZ, 0x1f ;  /* 0x0000001fff08b424 */ /* 0x000fe200078e00ff */
[----:B------:R-:W3:Y:S02]  /*0bc0*/  @!P3 LDS R9, [UR8+0x38] ;  /* 0x00003808ff09b984 */ /* 0x000ee40008000800 */
[----:B-1----:R-:W-:Y:S02]  /*0bd0*/  LOP3.LUT R2, R2, 0xff000000, R3, 0xb8, !PT ;  /* 0xff00000002027812 */ /* 0x002fe400078eb803 */
[----:B---3--:R-:W-:-:S03]  /*0be0*/  @!P3 LOP3.LUT R3, R9, 0xff, R8, 0xb8, !PT ;  /* 0x000000ff0903b812 */ /* 0x008fc600078eb808 */
[----:B------:R1:W-:Y:S04]  /*0bf0*/  STS [UR8+0x34], R2 ;  /* 0x00003402ff007988 */ /* 0x0003e80008000808 */
[----:B------:R1:W-:Y:S02]  /*0c00*/  @!P3 STS [UR8+0x38], R3 ;  /* 0x00003803ff00b988 */ /* 0x0003e40008000808 */
.L_x_24:
[----:B------:R-:W-:Y:S05]  /*0c10*/  BSYNC.RECONVERGENT B1 ;  /* 0x0000000000017941 */ /* 0x000fea0003800200 */
.L_x_23:
[----:B------:R-:W-:Y:S04]  /*0c20*/  BSSY.RECONVERGENT B1, `(.L_x_25) ;  /* 0x0000004000017945 */ /* 0x000fe80003800200 */
[----:B------:R-:W-:Y:S05]  /*0c30*/  @P3 BRA `(.L_x_26) ;  /* 0x0000000000083947 */ /* 0x000fea0003800000 */
[----:B------:R1:W-:Y:S04]  /*0c40*/  STS [UR8+0x24], R5 ;  /* 0x00002405ff007988 */ /* 0x0003e80008000808 */
[----:B------:R1:W-:Y:S02]  /*0c50*/  STS [UR8+0x20], R7 ;  /* 0x00002007ff007988 */ /* 0x0003e40008000808 */
.L_x_26:
[----:B------:R-:W-:Y:S05]  /*0c60*/  BSYNC.RECONVERGENT B1 ;  /* 0x0000000000017941 */ /* 0x000fea0003800200 */
.L_x_25:
[----:B------:R-:W-:Y:S04]  /*0c70*/  BSSY.RECONVERGENT B2, `(.L_x_27) ;  /* 0x0000025000027945 */ /* 0x000fe80003800200 */
[----:B------:R-:W-:Y:S04]  /*0c80*/  BSSY.RELIABLE B1, `(.L_x_28) ;  /* 0x0000020000017945 */ /* 0x000fe80003800100 */
[----:B------:R-:W-:Y:S05]  /*0c90*/  @P3 BRA `(.L_x_29) ;  /* 0x00000000002c3947 */ /* 0x000fea0003800000 */
[----:B-1-345:R-:W1:Y:S01]  /*0ca0*/  LDS R2, [UR8+0x1c] ;  /* 0x00001c08ff027984 */ /* 0x03ae620008000800 */
[----:B------:R-:W3:Y:S02]  /*0cb0*/  LDC.64 R8, c[0x0][0x3b0] ;  /* 0x0000ec00ff087b82 */ /* 0x000ee40000000a00 */
[--C-:B---3--:R-:W-:Y:S02]  /*0cc0*/  SHF.R.U32.HI R5, RZ, 0x4, R9.reuse ;  /* 0x00000004ff057819 */ /* 0x108fe40000011609 */
[----:B------:R-:W-:-:S05]  /*0cd0*/  SHF.R.U64 R3, R8, 0x4, R9 ;  /* 0x0000000408037819 */ /* 0x000fca0000001209 */
[----:B------:R3:W-:Y:S01]  /*0ce0*/  STS [UR8+0xc], R3 ;  /* 0x00000c03ff007988 */ /* 0x0007e20008000808 */
[----:B-1----:R-:W-:-:S05]  /*0cf0*/  LOP3.LUT R2, R2, 0xf, R5, 0xb8, !PT ;  /* 0x0000000f02027812 */ /* 0x002fca00078eb805 */
[----:B------:R3:W-:Y:S01]  /*0d00*/  STS [UR8+0x1c], R2 ;  /* 0x00001c02ff007988 */ /* 0x0007e20008000808 */
[----:B------:R-:W-:Y:S05]  /*0d10*/  @P3 BRA `(.L_x_30) ;  /* 0x00000000001c3947 */ /* 0x000fea0003800000 */
[----:B---3--:R-:W1:Y:S02]  /*0d20*/  LDS R2, [UR8+0x34] ;  /* 0x00003408ff027984 */ /* 0x008e640008000800 */
[----:B-1----:R-:W-:-:S05]  /*0d30*/  LOP3.LUT R2, R2, 0x7, RZ, 0xb8, !PT ;  /* 0x0000000702027812 */ /* 0x002fca00078eb8ff */
[----:B------:R1:W-:Y:S02]  /*0d40*/  STS [UR8+0x34], R2 ;  /* 0x00003402ff007988 */ /* 0x0003e40008000808 */
.L_x_29:
[----:B------:R-:W-:Y:S05]  /*0d50*/  @P3 BRA `(.L_x_31) ;  /* 0x00000000001c3947 */ /* 0x000fea0003800000 */
[----:B-1-345:R-:W1:Y:S02]  /*0d60*/  LDS R2, [UR8+0x34] ;  /* 0x00003408ff027984 */ /* 0x03ae640008000800 */
[----:B-1----:R-:W-:-:S05]  /*0d70*/  LOP3.LUT R2, R2, 0x38, RZ, 0xb8, !PT ;  /* 0x0000003802027812 */ /* 0x002fca00078eb8ff */
[----:B------:R1:W-:Y:S02]  /*0d80*/  STS [UR8+0x34], R2 ;  /* 0x00003402ff007988 */ /* 0x0003e40008000808 */
.L_x_30:
[----:B------:R-:W-:Y:S05]  /*0d90*/  @P3 BRA `(.L_x_32) ;  /* 0x00000000001c3947 */ /* 0x000fea0003800000 */
[----:B-1-3--:R-:W1:Y:S02]  /*0da0*/  LDS R2, [UR8+0x8] ;  /* 0x00000808ff027984 */ /* 0x00ae640008000800 */
[----:B-1----:R-:W-:-:S05]  /*0db0*/  LOP3.LUT R2, R2, 0x780, RZ, 0xb8, !PT ;  /* 0x0000078002027812 */ /* 0x002fca00078eb8ff */
[----:B------:R1:W-:Y:S02]  /*0dc0*/  STS [UR8+0x8], R2 ;  /* 0x00000802ff007988 */ /* 0x0003e40008000808 */
.L_x_31:
[----:B------:R-:W-:Y:S05]  /*0dd0*/  @P3 BRA `(.L_x_33) ;  /* 0x0000000000283947 */ /* 0x000fea0003800000 */
[----:B-1-345:R-:W1:Y:S02]  /*0de0*/  LDS R2, [UR8+0x8] ;  /* 0x00000808ff027984 */ /* 0x03ae640008000800 */
[----:B-1----:R-:W-:-:S05]  /*0df0*/  LOP3.LUT R2, R2, 0x1800, RZ, 0xb8, !PT ;  /* 0x0000180002027812 */ /* 0x002fca00078eb8ff */
[----:B------:R4:W-:Y:S02]  /*0e00*/  STS [UR8+0x8], R2 ;  /* 0x00000802ff007988 */ /* 0x0009e40008000808 */
.L_x_32:
[----:B------:R-:W-:Y:S05]  /*0e10*/  @P3 BREAK.RELIABLE B1 ;  /* 0x0000000000013942 */ /* 0x000fea0003800100 */
[----:B------:R-:W-:Y:S05]  /*0e20*/  @P3 BRA `(.L_x_34) ;  /* 0x0000000000243947 */ /* 0x000fea0003800000 */
[----:B-1-34-:R-:W1:Y:S01]  /*0e30*/  LDS R2, [UR8+0x8] ;  /* 0x00000808ff027984 */ /* 0x01ae620008000800 */
[----:B------:R-:W-:-:S05]  /*0e40*/  IMAD.MOV.U32 R3, RZ, RZ, 0x6000 ;  /* 0x00006000ff037424 */ /* 0x000fca00078e00ff */
[----:B-1----:R-:W-:-:S04]  /*0e50*/  LOP3.LUT R2, R2, 0x6000, R3, 0xd8, !PT ;  /* 0x0000600002027812 */ /* 0x002fc800078ed803 */
[----:B------:R-:W-:-:S05]  /*0e60*/  LOP3.LUT R2, R2, 0x400000, RZ, 0xb8, !PT ;  /* 0x0040000002027812 */ /* 0x000fca00078eb8ff */
[----:B------:R1:W-:Y:S02]  /*0e70*/  STS [UR8+0x8], R2 ;  /* 0x00000802ff007988 */ /* 0x0003e40008000808 */
.L_x_33:
[----:B------:R-:W-:Y:S05]  /*0e80*/  BSYNC.RELIABLE B1 ;  /* 0x0000000000017941 */ /* 0x000fea0003800100 */
.L_x_28:
[----:B-1-345:R-:W1:Y:S02]  /*0e90*/  @!P3 LDS R2, [UR8+0x8] ;  /* 0x00000808ff02b984 */ /* 0x03ae640008000800 */
[----:B-1----:R-:W-:-:S05]  /*0ea0*/  @!P3 LOP3.LUT R2, R2, 0x8000, RZ, 0xb8, !PT ;  /* 0x000080000202b812 */ /* 0x002fca00078eb8ff */
[----:B------:R5:W-:Y:S02]  /*0eb0*/  @!P3 STS [UR8+0x8], R2 ;  /* 0x00000802ff00b988 */ /* 0x000be40008000808 */
.L_x_34:
[----:B------:R-:W-:Y:S05]  /*0ec0*/  BSYNC.RECONVERGENT B2 ;  /* 0x0000000000027941 */ /* 0x000fea0003800200 */
.L_x_27:
[----:B------:R-:W-:Y:S05]  /*0ed0*/  WARPSYNC.ALL ;  /* 0x0000000000007948 */ /* 0x000fea0003800000 */
[----:B------:R-:W-:Y:S01]  /*0ee0*/  NOP ;  /* 0x0000000000007918 */ /* 0x000fe20000000000 */
[----:B------:R-:W-:-:S04]  /*0ef0*/  UIADD3 UR5, UPT, UPT, UR4, 0x80, URZ ;  /* 0x0000008004057890 */ /* 0x000fc8000fffe0ff */
[----:B------:R-:W-:-:S04]  /*0f00*/  UIADD3 UR22, UP0, UPT, UR5, UR10, URZ ;  /* 0x0000000a05167290 */ /* 0x000fc8000ff1e0ff */
[----:B------:R-:W-:Y:S01]  /*0f10*/  ULEA.HI.X.SX32 UR23, UR5, UR11, 0x1, UP0 ;  /* 0x0000000b05177291 */ /* 0x000fe200080f0eff */
[----:B------:R-:W-:Y:S11]  /*0f20*/  @P0 BRA `(.L_x_35) ;  /* 0x0000000000300947 */ /* 0x000ff60003800000 */
[----:B-1-345:R-:W1:Y:S01]  /*0f30*/  S2R R2, SR_LANEID ;  /* 0x0000000000027919 */ /* 0x03ae620000000000 */
[----:B------:R-:W-:Y:S05]  /*0f40*/  WARPSYNC.ALL ;  /* 0x0000000000007948 */ /* 0x000fea0003800000 */
[----:B------:R-:W-:Y:S01]  /*0f50*/  NOP ;  /* 0x0000000000007918 */ /* 0x000fe20000000000 */
[----:B-1----:R-:W-:-:S05]  /*0f60*/  IMAD.SHL.U32 R8, R2, 0x4, RZ ;  /* 0x0000000402087824 */ /* 0x002fca00078e00ff */
[----:B------:R-:W1:Y:S01]  /*0f70*/  LDS R5, [R8+UR8] ;  /* 0x0000000808057984 */ /* 0x000e620008000800 */
[----:B------:R-:W-:-:S05]  /*0f80*/  IADD3 R2, P1, PT, R8, UR22, RZ ;  /* 0x0000001608027c10 */ /* 0x000fca000ff3e0ff */
[----:B------:R-:W-:-:S05]  /*0f90*/  IMAD.X R3, RZ, RZ, UR23, P1 ;  /* 0x00000017ff037e24 */ /* 0x000fca00088e06ff */
[----:B-1----:R1:W3:Y:S01]  /*0fa0*/  ATOMG.E.EXCH.STRONG.GPU PT, RZ, [R2], R5 ;  /* 0x0000000502ff73a8 */ /* 0x0022e200041ee100 */
[----:B------:R-:W-:-:S04]  /*0fb0*/  DEPBAR {5,4,3,2,1,0} ;  /* 0x0000003f0000791a */ /* 0x000fc80000000000 */
[----:B------:R-:W4:Y:S02]  /*0fc0*/  CCTL.E.C.LDCU.IV.DEEP [UR22] ;  /* 0x0000000016007540 */ /* 0x000f240009c08000 */
[----:B----4-:R1:W-:Y:S01]  /*0fd0*/  UTMACCTL.IV [UR22] ;  /* 0x00000000160079b9 */ /* 0x0103e20008000000 */
[----:B------:R-:W-:Y:S01]  /*0fe0*/  NOP ;  /* 0x0000000000007918 */ /* 0x000fe20000000000 */
.L_x_35:
[----:B------:R-:W-:Y:S05]  /*0ff0*/  @P0 BRA `(.L_x_36) ;  /* 0x00000000000c0947 */ /* 0x000fea0003800000 */
[----:B------:R0:W-:Y:S01]  /*1000*/  UTMACMDFLUSH ;  /* 0x00000000000079b7 */ /* 0x0001e20000000000 */
[----:B------:R-:W-:Y:S05]  /*1010*/  @P0 BRA `(.L_x_36) ;  /* 0x0000000000040947 */ /* 0x000fea0003800000 */
[----:B------:R-:W-:-:S04]  /*1020*/  DEPBAR.LE SB0, 0x0 ;  /* 0x000080000000791a */ /* 0x000fc80000000000 */
.L_x_36:
[----:B------:R-:W-:Y:S05]  /*1030*/  WARPSYNC.ALL ;  /* 0x0000000000007948 */ /* 0x000fea0003800000 */
[----:B------:R-:W-:Y:S01]  /*1040*/  NOP ;  /* 0x0000000000007918 */ /* 0x000fe20000000000 */
[----:B---3--:R-:W-:Y:S06]  /*1050*/  BAR.SYNC.DEFER_BLOCKING 0x0 ;  /* 0x0000000000007b1d */ /* 0x008fec0000010000 */
[----:B------:R-:W-:Y:S02]  /*1060*/  BSSY.RECONVERGENT B2, `(.L_x_37) ;  /* 0x000000b000027945 */ /* 0x000fe40003800200 */
[----:B------:R-:W-:Y:S06]  /*1070*/  BAR.SYNC.DEFER_BLOCKING 0x0 ;  /* 0x0000000000007b1d */ /* 0x000fec0000010000 */
[----:B------:R3:W-:Y:S01]  /*1080*/  @!P0 STS [R4], RZ ;  /* 0x000000ff04008388 */ /* 0x0007e20000000800 */
[----:B------:R-:W-:Y:S01]  /*1090*/  NOP ;  /* 0x0000000000007918 */ /* 0x000fe20000000000 */
[----:B------:R-:W-:Y:S05]  /*10a0*/  @P3 BRA `(.L_x_38) ;  /* 0x0000000000183947 */ /* 0x000fea0003800000 */
[----:B-1--45:R-:W1:Y:S01]  /*10b0*/  LDS R2, [UR8+0x8] ;  /* 0x00000808ff027984 */ /* 0x032e620008000800 */
[----:B--23--:R-:W2:Y:S01]  /*10c0*/  LDC.64 R4, c[0x0][0x390] ;  /* 0x0000e400ff047b82 */ /* 0x00cea20000000a00 */
[----:B------:R-:W-:Y:S02]  /*10d0*/  IMAD.MOV.U32 R3, RZ, RZ, 0x70 ;  /* 0x00000070ff037424 */ /* 0x000fe400078e00ff */
[----:B--2---:R2:W-:Y:S03]  /*10e0*/  STS.64 [UR8], R4 ;  /* 0x00000004ff007988 */ /* 0x0045e60008000a08 */
[----:B-1----:R-:W-:-:S05]  /*10f0*/  LOP3.LUT R2, R2, 0x10, R3, 0xd8, !PT ;  /* 0x0000001002027812 */ /* 0x002fca00078ed803 */
[----:B------:R2:W-:Y:S02]  /*1100*/  STS [UR8+0x8], R2 ;  /* 0x00000802ff007988 */ /* 0x0005e40008000808 */
.L_x_38:
[----:B-1----:R-:W-:Y:S05]  /*1110*/  BSYNC.RECONVERGENT B2 ;  /* 0x0000000000027941 */ /* 0x002fea0003800200 */
.L_x_37:
[----:B------:R-:W-:Y:S04]  /*1120*/  BSSY.RECONVERGENT B3, `(.L_x_39) ;  /* 0x0000033000037945 */ /* 0x000fe80003800200 */
[----:B------:R-:W-:Y:S04]  /*1130*/  BSSY.RELIABLE B2, `(.L_x_40) ;  /* 0x000002e000027945 */ /* 0x000fe80003800100 */
[----:B------:R-:W-:Y:S05]  /*1140*/  @P3 BRA `(.L_x_41) ;  /* 0x0000000000243947 */ /* 0x000fea0003800000 */
[----:B--2-45:R-:W1:Y:S01]  /*1150*/  LDS R2, [UR8+0x34] ;  /* 0x00003408ff027984 */ /* 0x034e620008000800 */
[----:B------:R-:W-:-:S05]  /*1160*/  IMAD.MOV.U32 R3, RZ, RZ, 0x7f000000 ;  /* 0x7f000000ff037424 */ /* 0x000fca00078e00ff */
[----:B-1----:R-:W-:-:S05]  /*1170*/  LOP3.LUT R2, R2, 0xff000000, R3, 0xb8, !PT ;  /* 0xff00000002027812 */ /* 0x002fca00078eb803 */
[----:B------:R1:W-:Y:S01]  /*1180*/  STS [UR8+0x34], R2 ;  /* 0x00003402ff007988 */ /* 0x0003e20008000808 */
[----:B------:R-:W-:Y:S05]  /*1190*/  @P3 BRA `(.L_x_42) ;  /* 0x0000000000183947 */ /* 0x000fea0003800000 */
[----:B-1----:R-:W1:Y:S01]  /*11a0*/  LDS R2, [UR8+0x38] ;  /* 0x00003808ff027984 */ /* 0x002e620008000800 */
[----:B------:R-:W-:-:S05]  /*11b0*/  IMAD.MOV.U32 R3, RZ, RZ, 0x3f ;  /* 0x0000003fff037424 */ /* 0x000fca00078e00ff */
[----:B-1----:R-:W-:-:S05]  /*11c0*/  LOP3.LUT R2, R2, 0xff, R3, 0xb8, !PT ;  /* 0x000000ff02027812 */ /* 0x002fca00078eb803 */
[----:B------:R1:W-:Y:S02]  /*11d0*/  STS [UR8+0x38], R2 ;  /* 0x00003802ff007988 */ /* 0x0003e40008000808 */
.L_x_41:
[----:B------:R-:W-:Y:S05]  /*11e0*/  @P3 BRA `(.L_x_43) ;  /* 0x00000000000c3947 */ /* 0x000fea0003800000 */
[----:B------:R1:W-:Y:S02]  /*11f0*/  STS [UR8+0x20], R7 ;  /* 0x00002007ff007988 */ /* 0x0003e40008000808 */
.L_x_42:
[----:B------:R-:W-:Y:S05]  /*1200*/  @P3 BRA `(.L_x_44) ;  /* 0x0000000000243947 */ /* 0x000fea0003800000 */
[----:B------:R1:W-:Y:S02]  /*1210*/  STS [UR8+0x24], R6 ;  /* 0x00002406ff007988 */ /* 0x0003e40008000808 */
.L_x_43:
[----:B------:R-:W-:Y:S05]  /*1220*/  @P3 BRA `(.L_x_45) ;  /* 0x00000000002c3947 */ /* 0x000fea0003800000 */
[----:B-12-45:R-:W1:Y:S01]  /*1230*/  LDS R2, [UR8+0x1c] ;  /* 0x00001c08ff027984 */ /* 0x036e620008000800 */
[----:B------:R-:W2:Y:S02]  /*1240*/  LDC.64 R6, c[0x0][0x3b8] ;  /* 0x0000ee00ff067b82 */ /* 0x000ea40000000a00 */
[--C-:B--2---:R-:W-:Y:S02]  /*1250*/  SHF.R.U32.HI R5, RZ, 0x4, R7.reuse ;  /* 0x00000004ff057819 */ /* 0x104fe40000011607 */
[----:B------:R-:W-:-:S05]  /*1260*/  SHF.R.U64 R3, R6, 0x4, R7 ;  /* 0x0000000406037819 */ /* 0x000fca0000001207 */
[----:B------:R2:W-:Y:S01]  /*1270*/  STS [UR8+0xc], R3 ;  /* 0x00000c03ff007988 */ /* 0x0005e20008000808 */
[----:B-1----:R-:W-:-:S05]  /*1280*/  LOP3.LUT R2, R2, 0xf, R5, 0xb8, !PT ;  /* 0x0000000f02027812 */ /* 0x002fca00078eb805 */
[----:B------:R2:W-:Y:S02]  /*1290*/  STS [UR8+0x1c], R2 ;  /* 0x00001c02ff007988 */ /* 0x0005e40008000808 */
.L_x_44:
[----:B------:R-:W-:Y:S05]  /*12a0*/  @P3 BRA `(.L_x_46) ;  /* 0x00000000001c3947 */ /* 0x000fea0003800000 */
[----:B-12-45:R-:W1:Y:S02]  /*12b0*/  LDS R2, [UR8+0x34] ;  /* 0x00003408ff027984 */ /* 0x036e640008000800 */
[----:B-1----:R-:W-:-:S05]  /*12c0*/  LOP3.LUT R2, R2, 0x7, RZ, 0xb8, !PT ;  /* 0x0000000702027812 */ /* 0x002fca00078eb8ff */
[----:B------:R1:W-:Y:S02]  /*12d0*/  STS [UR8+0x34], R2 ;  /* 0x00003402ff007988 */ /* 0x0003e40008000808 */
.L_x_45:
[----:B------:R-:W-:Y:S05]  /*12e0*/  @P3 BRA `(.L_x_47) ;  /* 0x00000000001c3947 */ /* 0x000fea0003800000 */
[----:B-12-45:R-:W1:Y:S02]  /*12f0*/  LDS R2, [UR8+0x34] ;  /* 0x00003408ff027984 */ /* 0x036e640008000800 */
[----:B-1----:R-:W-:-:S05]  /*1300*/  LOP3.LUT R2, R2, 0x38, RZ, 0xb8, !PT ;  /* 0x0000003802027812 */ /* 0x002fca00078eb8ff */
[----:B------:R1:W-:Y:S02]  /*1310*/  STS [UR8+0x34], R2 ;  /* 0x00003402ff007988 */ /* 0x0003e40008000808 */
.L_x_46:
[----:B------:R-:W-:Y:S05]  /*1320*/  @P3 BRA `(.L_x_48) ;  /* 0x00000000001c3947 */ /* 0x000fea0003800000 */
[----:B-12-45:R-:W1:Y:S02]  /*1330*/  LDS R2, [UR8+0x8] ;  /* 0x00000808ff027984 */ /* 0x036e640008000800 */
[----:B-1----:R-:W-:-:S05]  /*1340*/  LOP3.LUT R2, R2, 0x780, RZ, 0xb8, !PT ;  /* 0x0000078002027812 */ /* 0x002fca00078eb8ff */
[----:B------:R1:W-:Y:S02]  /*1350*/  STS [UR8+0x8], R2 ;  /* 0x00000802ff007988 */ /* 0x0003e40008000808 */
.L_x_47:
[----:B------:R-:W-:Y:S05]  /*1360*/  @P3 BRA `(.L_x_49) ;  /* 0x0000000000283947 */ /* 0x000fea0003800000 */
[----:B-12-45:R-:W1:Y:S02]  /*1370*/  LDS R2, [UR8+0x8] ;  /* 0x00000808ff027984 */ /* 0x036e640008000800 */
[----:B-1----:R-:W-:-:S05]  /*1380*/  LOP3.LUT R2, R2, 0x1800, RZ, 0xb8, !PT ;  /* 0x0000180002027812 */ /* 0x002fca00078eb8ff */
[----:B------:R1:W-:Y:S02]  /*1390*/  STS [UR8+0x8], R2 ;  /* 0x00000802ff007988 */ /* 0x0003e40008000808 */
.L_x_48:
[----:B------:R-:W-:Y:S05]  /*13a0*/  @P3 BREAK.RELIABLE B2 ;  /* 0x0000000000023942 */ /* 0x000fea0003800100 */
[----:B------:R-:W-:Y:S05]  /*13b0*/  @P3 BRA `(.L_x_50) ;  /* 0x0000000000243947 */ /* 0x000fea0003800000 */
[----:B-12-45:R-:W1:Y:S01]  /*13c0*/  LDS R2, [UR8+0x8] ;  /* 0x00000808ff027984 */ /* 0x036e620008000800 */
[----:B------:R-:W-:-:S05]  /*13d0*/  IMAD.MOV.U32 R3, RZ, RZ, 0x6000 ;  /* 0x00006000ff037424 */ /* 0x000fca00078e00ff */
[----:B-1----:R-:W-:-:S04]  /*13e0*/  LOP3.LUT R2, R2, 0x6000, R3, 0xd8, !PT ;  /* 0x0000600002027812 */ /* 0x002fc800078ed803 */
[----:B------:R-:W-:-:S05]  /*13f0*/  LOP3.LUT R2, R2, 0x400000, RZ, 0xb8, !PT ;  /* 0x0040000002027812 */ /* 0x000fca00078eb8ff */
[----:B------:R1:W-:Y:S02]  /*1400*/  STS [UR8+0x8], R2 ;  /* 0x00000802ff007988 */ /* 0x0003e40008000808 */
.L_x_49:
[----:B------:R-:W-:Y:S05]  /*1410*/  BSYNC.RELIABLE B2 ;  /* 0x0000000000027941 */ /* 0x000fea0003800100 */
.L_x_40:
[----:B-12-45:R-:W1:Y:S02]  /*1420*/  @!P3 LDS R2, [UR8+0x8] ;  /* 0x00000808ff02b984 */ /* 0x036e640008000800 */
[----:B-1----:R-:W-:-:S05]  /*1430*/  @!P3 LOP3.LUT R2, R2, 0x8000, RZ, 0xb8, !PT ;  /* 0x000080000202b812 */ /* 0x002fca00078eb8ff */
[----:B------:R1:W-:Y:S02]  /*1440*/  @!P3 STS [UR8+0x8], R2 ;  /* 0x00000802ff00b988 */ /* 0x0003e40008000808 */
.L_x_50:
[----:B------:R-:W-:Y:S05]  /*1450*/  BSYNC.RECONVERGENT B3 ;  /* 0x0000000000037941 */ /* 0x000fea0003800200 */
.L_x_39:
        /* <DEDUP_REMOVED lines=9> */
[----:B-1-3--:R-:W-:-:S05]  /*14f0*/  IMAD.SHL.U32 R4, R2, 0x4, RZ ;  /* 0x0000000402047824 */ /* 0x00afca00078e00ff */
        /* <DEDUP_REMOVED lines=8> */
.L_x_51:
[----:B------:R-:W-:Y:S05]  /*1580*/  @P0 BRA `(.L_x_52) ;  /* 0x00000000000c0947 */ /* 0x000fea0003800000 */
[----:B------:R0:W-:Y:S01]  /*1590*/  UTMACMDFLUSH ;  /* 0x00000000000079b7 */ /* 0x0001e20000000000 */
[----:B------:R-:W-:Y:S05]  /*15a0*/  @P0 BRA `(.L_x_52) ;  /* 0x0000000000040947 */ /* 0x000fea0003800000 */
[----:B------:R-:W-:-:S04]  /*15b0*/  DEPBAR.LE SB0, 0x0 ;  /* 0x000080000000791a */ /* 0x000fc80000000000 */
.L_x_52:
[----:B------:R-:W-:Y:S05]  /*15c0*/  WARPSYNC.ALL ;  /* 0x0000000000007948 */ /* 0x000fea0003800000 */
[----:B------:R-:W-:Y:S01]  /*15d0*/  NOP ;  /* 0x0000000000007918 */ /* 0x000fe20000000000 */
[----:B--2---:R-:W-:Y:S01]  /*15e0*/  BAR.SYNC.DEFER_BLOCKING 0x0 ;  /* 0x0000000000007b1d */ /* 0x004fe20000010000 */
[----:B-1--45:R-:W-:Y:S01]  /*15f0*/  SHF.R.U32.HI R2, RZ, 0x5, R0 ;  /* 0x00000005ff027819 */ /* 0x032fe20000011600 */
[----:B------:R-:W-:Y:S01]  /*1600*/  USHF.L.U32 UR14, UR14, 0x8, URZ ;  /* 0x000000080e0e7899 */ /* 0x000fe200080006ff */
[----:B------:R-:W-:Y:S02]  /*1610*/  ISETP.GE.AND P0, PT, R10, 0x1, PT ;  /* 0x000000010a00780c */ /* 0x000fe40003f06270 */
[----:B------:R-:W-:Y:S01]  /*1620*/  R2UR UR9, R2 ;  /* 0x00000000020972ca */ /* 0x000fe200000e0000 */
[----:B------:R-:W-:Y:S01]  /*1630*/  VOTEU.ALL UP0, P3 ;  /* 0x0000000000ff7886 */ /* 0x000fe20001800000 */
[----:B------:R-:W-:Y:S01]  /*1640*/  UMOV UR4, 0x1 ;  /* 0x0000000100047882 */ /* 0x000fe20000000000 */
[----:B------:R-:W-:Y:S01]  /*1650*/  VOTEU.ALL UP1, P3 ;  /* 0x0000000000ff7886 */ /* 0x000fe20001820000 */
[----:B------:R-:W-:Y:S02]  /*1660*/  BSSY.RECONVERGENT B3, `(.L_x_53) ;  /* 0x000001a000037945 */ /* 0x000fe40003800200 */
[----:B------:R-:W-:-:S04]  /*1670*/  @!UP0 UIADD3 UR6, UPT, UPT, -UR4, 0x100000, URZ ;  /* 0x0010000004068890 */ /* 0x000fc8000fffe1ff */
[----:B------:R-:W-:Y:S02]  /*1680*/  @!UP0 USHF.L.U32 UR7, UR6, 0xb, URZ ;  /* 0x0000000b06078899 */ /* 0x000fe400080006ff */
[----:B------:R-:W-:Y:S02]  /*1690*/  @!UP0 USHF.L.U32 UR6, UR6, 0x1, URZ ;  /* 0x0000000106068899 */ /* 0x000fe400080006ff */
[----:B------:R-:W-:-:S04]  /*16a0*/  @!UP0 UIADD3 UR4, UPT, UPT, -UR4, 0x100000, URZ ;  /* 0x0010000004048890 */ /* 0x000fc8000fffe1ff */
[----:B------:R-:W-:Y:S02]  /*16b0*/  @!UP0 USHF.L.U32 UR5, UR4, 0xb, URZ ;  /* 0x0000000b04058899 */ /* 0x000fe400080006ff */
[----:B------:R-:W-:Y:S01]  /*16c0*/  @!UP0 USHF.L.U32 UR4, UR4, 0x1, URZ ;  /* 0x0000000104048899 */ /* 0x000fe200080006ff */
[----:B------:R-:W-:Y:S01]  /*16d0*/  VOTEU.ALL UP0, P3 ;  /* 0x0000000000ff7886 */ /* 0x000fe20001800000 */
[----:B------:R-:W1:Y:S04]  /*16e0*/  FENCE.VIEW.ASYNC.S ;  /* 0x00000000000073c6 */ /* 0x000e680000000000 */
[----:B-1----:R1:W2:Y:S02]  /*16f0*/  @!UP0 SYNCS.EXCH.64 URZ, [UR8+0x5000], UR6 ;  /* 0x0050000608ff85b2 */ /* 0x0022a40008000100 */
[----:B-1----:R-:W-:-:S02]  /*1700*/  UIADD3 UR6, UPT, UPT, UR8, 0x5010, URZ ;  /* 0x0000501008067890 */ /* 0x002fc4000fffe0ff */
[----:B------:R-:W-:Y:S02]  /*1710*/  USHF.L.U32 UR7, UR12, 0x6, URZ ;  /* 0x000000060c077899 */ /* 0x000fe400080006ff */
[----:B------:R1:W2:Y:S02]  /*1720*/  @!UP1 SYNCS.EXCH.64 URZ, [UR8+0x5010], UR4 ;  /* 0x0050100408ff95b2 */ /* 0x0002a40008000100 */
[----:B--2---:R-:W-:Y:S06]  /*1730*/  BAR.SYNC.DEFER_BLOCKING 0x0 ;  /* 0x0000000000007b1d */ /* 0x004fec0000010000 */
[----:B------:R-:W-:Y:S05]  /*1740*/  @P3 BRA `(.L_x_54) ;  /* 0x00000000002c3947 */ /* 0x000fea0003800000 */
[----:B-1----:R-:W-:Y:S02]  /*1750*/  UMOV UR4, 0x1 ;  /* 0x0000000100047882 */ /* 0x002fe40000000000 */
[----:B------:R-:W-:-:S04]  /*1760*/  UIADD3 UR16, UPT, UPT, -UR4, 0x100000, URZ ;  /* 0x0010000004107890 */ /* 0x000fc8000fffe1ff */
[----:B------:R-:W-:Y:S02]  /*1770*/  USHF.L.U32 UR17, UR16, 0xb, URZ ;  /* 0x0000000b10117899 */ /* 0x000fe400080006ff */
[----:B------:R-:W-:Y:S02]  /*1780*/  USHF.L.U32 UR16, UR16, 0x1, URZ ;  /* 0x0000000110107899 */ /* 0x000fe400080006ff */
[----:B------:R-:W-:-:S04]  /*1790*/  UIADD3 UR4, UPT, UPT, -UR4, 0x100000, URZ ;  /* 0x0010000004047890 */ /* 0x000fc8000fffe1ff */
[----:B------:R-:W-:Y:S02]  /*17a0*/  USHF.L.U32 UR5, UR4, 0xb, URZ ;  /* 0x0000000b04057899 */ /* 0x000fe400080006ff */
[----:B------:R-:W-:Y:S01]  /*17b0*/  USHF.L.U32 UR4, UR4, 0x1, URZ ;  /* 0x0000000104047899 */ /* 0x000fe200080006ff */
[----:B------:R-:W1:Y:S03]  /*17c0*/  FENCE.VIEW.ASYNC.S ;  /* 0x00000000000073c6 */ /* 0x000e660000000000 */
[----:B-1----:R2:W4:Y:S08]  /*17d0*/  SYNCS.EXCH.64 URZ, [UR8+0x5008], UR16 ;  /* 0x0050081008ff75b2 */ /* 0x0025300008000100 */
[----:B------:R2:W5:Y:S02]  /*17e0*/  SYNCS.EXCH.64 URZ, [UR8+0x5018], UR4 ;  /* 0x0050180408ff75b2 */ /* 0x0005640008000100 */
[----:B--2---:R-:W-:Y:S01]  /*17f0*/  NOP ;  /* 0x0000000000007918 */ /* 0x004fe20000000000 */
.L_x_54:
[----:B-1----:R-:W-:Y:S05]  /*1800*/  BSYNC.RECONVERGENT B3 ;  /* 0x0000000000037941 */ /* 0x002fea0003800200 */
.L_x_53:
[----:B------:R-:W-:Y:S05]  /*1810*/  @!P0 BRA `(.L_x_55) ;  /* 0x0000000400e88947 */ /* 0x000fea0003800000 */
[----:B----45:R-:W-:Y:S01]  /*1820*/  BAR.SYNC.DEFER_BLOCKING 0x0 ;  /* 0x0000000000007b1d */ /* 0x030fe20000010000 */
[----:B------:R-:W-:Y:S01]  /*1830*/  ELECT P1, URZ, PT ;  /* 0x0000000000ff782f */ /* 0x000fe20003820000 */
[----:B------:R-:W-:Y:S01]  /*1840*/  @!P3 IMAD.MOV.U32 R2, RZ, RZ, 0x2800 ;  /* 0x00002800ff02b424 */ /* 0x000fe200078e00ff */
[----:B------:R-:W-:Y:S02]  /*1850*/  UIADD3 UR16, UPT, UPT, UR8, 0x4000, URZ ;  /* 0x0000400008107890 */ /* 0x000fe4000fffe0ff */
[----:B------:R-:W-:Y:S01]  /*1860*/  ISETP.LT.U32.AND P1, PT, R68, 0x20, P1 ;  /* 0x000000204400780c */ /* 0x000fe20000f21070 */
[----:B------:R-:W-:Y:S01]  /*1870*/  UMOV UR19, UR7 ;  /* 0x0000000700137c82 */ /* 0x000fe20008000000 */
[----:B------:R-:W-:Y:S01]  /*1880*/  ELECT P0, URZ, PT ;  /* 0x0000000000ff782f */ /* 0x000fe20003800000 */
[----:B------:R-:W-:-:S03]  /*1890*/  ULOP3.LUT UR4, UR9, 0x1, URZ, 0xc0, !UPT ;  /* 0x0000000109047892 */ /* 0x000fc6000f8ec0ff */
[----:B------:R-:W-:Y:S01]  /*18a0*/  ISETP.LT.U32.AND P0, PT, R68, 0x40, P0 ;  /* 0x000000404400780c */ /* 0x000fe20000701070 */
[----:B------:R-:W-:Y:S02]  /*18b0*/  ULEA UR28, UR4, UR8, 0xc ;  /* 0x00000008041c7291 */ /* 0x000fe4000f8e60ff */
[----:B------:R-:W-:-:S04]  /*18c0*/  ULEA UR30, UR4, UR14, 0x7 ;  /* 0x0000000e041e7291 */ /* 0x000fc8000f8e38ff */
[----:B------:R-:W-:Y:S01]  /*18d0*/  VOTEU.ANY UP0, P1 ;  /* 0x0000000000ff7886 */ /* 0x000fe20000800100 */
[----:B------:R-:W-:-:S04]  /*18e0*/  VOTEU.ANY UP2, P1 ;  /* 0x0000000000ff7886 */ /* 0x000fc80000840100 */
[----:B------:R-:W-:Y:S02]  /*18f0*/  @UP0 UIADD3 UR17, UPT, UPT, UR8, 0x5000, URZ ;  /* 0x0000500008110890 */ /* 0x000fe4000fffe0ff */
[----:B------:R1:W-:Y:S01]  /*1900*/  @!P3 SYNCS.ARRIVE.TRANS64 RZ, [UR8+0x5000], R2 ;  /* 0x00500002ffffb9a7 */ /* 0x0003e20008000008 */
[----:B------:R-:W-:Y:S01]  /*1910*/  @UP0 UMOV UR18, URZ ;  /* 0x000000ff00120c82 */ /* 0x000fe20008000000 */
[----:B------:R-:W-:Y:S01]  /*1920*/  BAR.SYNC.DEFER_BLOCKING 0x0 ;  /* 0x0000000000007b1d */ /* 0x000fe20000010000 */
[----:B------:R-:W-:-:S05]  /*1930*/  UISETP.NE.U32.AND UP0, UPT, UR9, URZ, UPT ;  /* 0x000000ff0900728c */ /* 0x000fca000bf05070 */
[----:B------:R-:W-:Y:S01]  /*1940*/  VOTEU.ANY UP1, P0 ;  /* 0x0000000000ff7886 */ /* 0x000fe20000020100 */
[----:B------:R-:W-:-:S04]  /*1950*/  VOTEU.ANY UP3, P0 ;  /* 0x0000000000ff7886 */ /* 0x000fc80000060100 */
[----:B------:R-:W-:Y:S01]  /*1960*/  @UP1 UIADD3 UR29, UPT, UPT, UR8, 0x5000, URZ ;  /* 0x00005000081d1890 */ /* 0x000fe2000fffe0ff */
[----:B------:R-:W-:Y:S01]  /*1970*/  @UP1 UMOV UR31, URZ ;  /* 0x000000ff001f1c82 */ /* 0x000fe20008000000 */
[----:B------:R1:W-:Y:S01]  /*1980*/  @UP2 UTMALDG.2D [UR16], [UR20] ;  /* 0x00000010140025b4 */ /* 0x0003e20008008000 */
[----:B------:R2:W-:Y:S06]  /*1990*/  MEMBAR.ALL.CTA ;  /* 0x0000000000007992 */ /* 0x0005ec0000008000 */
[----:B--2---:R-:W2:Y:S02]  /*19a0*/  FENCE.VIEW.ASYNC.S ;  /* 0x00000000000073c6 */ /* 0x004ea40000000000 */
[----:B--2---:R-:W-:Y:S06]  /*19b0*/  BAR.SYNC.DEFER_BLOCKING 0x0 ;  /* 0x0000000000007b1d */ /* 0x004fec0000010000 */
[----:B------:R1:W-:Y:S02]  /*19c0*/  @UP3 UTMALDG.2D [UR28], [UR22] ;  /* 0x0000001c160035b4 */ /* 0x0003e40008008000 */
[----:B------:R-:W-:Y:S06]  /*19d0*/  BAR.SYNC.DEFER_BLOCKING 0x0 ;  /* 0x0000000000007b1d */ /* 0x000fec0000010000 */
[----:B------:R-:W2:Y:S02]  /*19e0*/  SYNCS.PHASECHK.TRANS64.TRYWAIT P0, [UR8+0x5000], RZ ;  /* 0x005000ffff0075a7 */ /* 0x000ea40008001108 */
[----:B-12---:R-:W-:Y:S05]  /*19f0*/  @!P0 BRA `(.L_x_56) ;  /* 0x0000000c00688947 */ /* 0x006fea0003800000 */
.L_x_70:
[----:B------:R-:W-:Y:S05]  /*1a00*/  BRA.U UP0, `(.L_x_57) ;  /* 0x00000001002c7547 */ /* 0x000fea000b800000 */
[----:B------:R-:W-:Y:S02]  /*1a10*/  USHF.R.U32.HI UR12, URZ, 0x4, UR8 ;  /* 0x00000004ff0c7899 */ /* 0x000fe40008011608 */
[----:B------:R-:W-:Y:S02]  /*1a20*/  USHF.R.U32.HI UR4, URZ, 0x4, UR16 ;  /* 0x00000004ff047899 */ /* 0x000fe40008011610 */
[----:B------:R-:W-:Y:S02]  /*1a30*/  USGXT.U32 UR12, UR12, 0xe ;  /* 0x0000000e0c0c789a */ /* 0x000fe40008000000 */
[----:B------:R-:W-:Y:S02]  /*1a40*/  USGXT.U32 UR4, UR4, 0xe ;  /* 0x0000000e0404789a */ /* 0x000fe40008000000 */
[----:B------:R-:W-:Y:S01]  /*1a50*/  ULOP3.LUT UR12, UR12, 0x1000000, URZ, 0xfc, !UPT ;  /* 0x010000000c0c7892 */ /* 0x000fe2000f8efcff */
[----:B------:R-:W-:Y:S01]  /*1a60*/  UMOV UR16, 0x0 ;  /* 0x0000000000107882 */ /* 0x000fe20000000000 */
[----:B------:R-:W-:Y:S01]  /*1a70*/  UMOV UR17, 0x4410010 ;  /* 0x0441001000117882 */ /* 0x000fe20000000000 */
[----:B------:R-:W-:Y:S01]  /*1a80*/  UMOV UR5, 0xc0004010 ;  /* 0xc000401000057882 */ /* 0x000fe20000000000 */
[----:B------:R-:W-:-:S05]  /*1a90*/  UMOV UR13, 0x40004040 ;  /* 0x40004040000d7882 */ /* 0x000fca0000000000 */
[----:B------:R1:W-:Y:S01]  /*1aa0*/  UTCQMMA gdesc[UR4], gdesc[UR12], tmem[UR24], tmem[UR16], idesc[UR17], !UPT ;  /* 0x00ff100c040075ea */ /* 0x0003e2000f800318 */
[----:B------:R-:W-:Y:S02]  /*1ab0*/  NOP ;  /* 0x0000000000007918 */ /* 0x000fe40000000000 */
.L_x_57:
[----:B------:R-:W-:Y:S01]  /*1ac0*/  ELECT P0, URZ, PT ;  /* 0x0000000000ff782f */ /* 0x000fe20003800000 */
[----:B-1----:R-:W-:Y:S01]  /*1ad0*/  UMOV UR4, UR6 ;  /* 0x0000000600047c82 */ /* 0x002fe20008000000 */
[----:B------:R-:W-:Y:S02]  /*1ae0*/  UMOV UR5, URZ ;  /* 0x000000ff00057c82 */ /* 0x000fe40008000000 */
[----:B------:R-:W-:-:S13]  /*1af0*/  ISETP.LT.U32.AND P0, PT, R68, 0x20, P0 ;  /* 0x000000204400780c */ /* 0x000fda0000701070 */
[----:B------:R-:W-:Y:S01]  /*1b00*/  VOTEU.ANY UP0, P0 ;  /* 0x0000000000ff7886 */ /* 0x000fe20000000100 */
[----:B------:R-:W-:Y:S01]  /*1b10*/  VOTEU.ANY UP1, P0 ;  /* 0x0000000000ff7886 */ /* 0x000fe20000020100 */
[----:B------:R-:W-:-:S03]  /*1b20*/  ISETP.GE.U32.AND P0, PT, R10, 0x21, PT ;  /* 0x000000210a00780c */ /* 0x000fc60003f06070 */
[----:B------:R-:W-:Y:S02]  /*1b30*/  @UP0 UMOV UR4, UR4 ;  /* 0x0000000400040c82 */ /* 0x000fe40008000000 */
[----:B------:R1:W-:Y:S01]  /*1b40*/  @UP1 UTCBAR [UR4], URZ ;  /* 0x000000ff040013e9 */ /* 0x0003e200080000ff */
[----:B------:R-:W-:Y:S06]  /*1b50*/  BAR.SYNC.DEFER_BLOCKING 0x0 ;  /* 0x0000000000007b1d */ /* 0x000fec0000010000 */
[----:B------:R-:W2:Y:S02]  /*1b60*/  SYNCS.PHASECHK.TRANS64.TRYWAIT P1, [UR8+0x5010], RZ ;  /* 0x005010ffff0075a7 */ /* 0x000ea40008021108 */
[----:B-12---:R-:W-:Y:S05]  /*1b70*/  @!P1 BRA `(.L_x_58) ;  /* 0x0000000c00149947 */ /* 0x006fea0003800000 */
.L_x_71:
[----:B------:R-:W-:Y:S01]  /*1b80*/  IMAD.MOV.U32 R2, RZ, RZ, RZ ;  /* 0x000000ffff027224 */ /* 0x000fe200078e00ff */
[----:B------:R-:W-:Y:S06]  /*1b90*/  @!P0 BRA `(.L_x_55) ;  /* 0x0000000400088947 */ /* 0x000fec0003800000 */
[----:B------:R-:W1:Y:S01]  /*1ba0*/  LDCU UR17, c[0x0][0x3a0] ;  /* 0x00007400ff1177ac */ /* 0x000e620008000800 */
[----:B------:R-:W-:Y:S01]  /*1bb0*/  UMOV UR15, 0x1 ;  /* 0x00000001000f7882 */ /* 0x000fe20000000000 */
[----:B------:R-:W-:-:S05]  /*1bc0*/  UMOV UR6, 0x20 ;  /* 0x0000002000067882 */ /* 0x000fca0000000000 */
.L_x_62:
[----:B------:R-:W-:Y:S01]  /*1bd0*/  BAR.SYNC.DEFER_BLOCKING 0x0 ;  /* 0x0000000000007b1d */ /* 0x000fe20000010000 */
[----:B------:R-:W-:Y:S01]  /*1be0*/  ULEA UR16, UR15, UR8, 0x3 ;  /* 0x000000080f107291 */ /* 0x000fe2000f8e18ff */
[----:B------:R-:W-:Y:S01]  /*1bf0*/  @!P3 IMAD.MOV.U32 R3, RZ, RZ, 0x2800 ;  /* 0x00002800ff03b424 */ /* 0x000fe200078e00ff */
[----:B------:R-:W-:Y:S01]  /*1c00*/  ELECT P1, URZ, PT ;  /* 0x0000000000ff782f */ /* 0x000fe20003820000 */
[----:B------:R-:W-:-:S03]  /*1c10*/  ULEA UR4, UR15, UR8, 0xb ;  /* 0x000000080f047291 */ /* 0x000fc6000f8e58ff */
[----:B------:R-:W-:Y:S02]  /*1c20*/  ISETP.LT.U32.AND P1, PT, R68, 0x20, P1 ;  /* 0x000000204400780c */ /* 0x000fe40000f21070 */
[----:B------:R-:W-:Y:S01]  /*1c30*/  ELECT P0, URZ, PT ;  /* 0x0000000000ff782f */ /* 0x000fe20003800000 */
[----:B------:R-:W-:-:S03]  /*1c40*/  UIADD3 UR4, UPT, UPT, UR4, 0x4000, URZ ;  /* 0x0000400004047890 */ /* 0x000fc6000fffe0ff */
[----:B------:R-:W-:Y:S01]  /*1c50*/  ISETP.LT.U32.AND P0, PT, R68, 0x40, P0 ;  /* 0x000000404400780c */ /* 0x000fe20000701070 */
[----:B------:R-:W-:Y:S02]  /*1c60*/  ULEA UR12, UR15, UR8, 0xd ;  /* 0x000000080f0c7291 */ /* 0x000fe4000f8e68ff */
[----:B------:R-:W-:Y:S01]  /*1c70*/  ULOP3.LUT UR13, UR9, 0x1, URZ, 0xc0, !UPT ;  /* 0x00000001090d7892 */ /* 0x000fe2000f8ec0ff */
[----:B------:R-:W-:-:S03]  /*1c80*/  UMOV UR31, UR6 ;  /* 0x00000006001f7c82 */ /* 0x000fc60008000000 */
[----:B------:R-:W-:Y:S01]  /*1c90*/  ULEA UR28, UR13, UR12, 0xc ;  /* 0x0000000c0d1c7291 */ /* 0x000fe2000f8e60ff */
[----:B------:R-:W-:Y:S01]  /*1ca0*/  VOTEU.ANY UP0, P1 ;  /* 0x0000000000ff7886 */ /* 0x000fe20000800100 */
[----:B------:R-:W-:Y:S01]  /*1cb0*/  ULEA UR30, UR13, UR14, 0x7 ;  /* 0x0000000e0d1e7291 */ /* 0x000fe2000f8e38ff */
[----:B------:R2:W-:Y:S03]  /*1cc0*/  @!P3 SYNCS.ARRIVE.TRANS64 RZ, [UR16+0x5000], R3 ;  /* 0x00500003ffffb9a7 */ /* 0x0005e60008000010 */
[----:B------:R-:W-:Y:S01]  /*1cd0*/  VOTEU.ANY UP1, P0 ;  /* 0x0000000000ff7886 */ /* 0x000fe20000020100 */
[----:B------:R-:W-:Y:S01]  /*1ce0*/  @UP0 UIADD3 UR5, UPT, UPT, UR16, 0x5000, URZ ;  /* 0x0000500010050890 */ /* 0x000fe2000fffe0ff */
[----:B------:R-:W-:Y:S01]  /*1cf0*/  VOTEU.ANY UP0, P1 ;  /* 0x0000000000ff7886 */ /* 0x000fe20000800100 */
[----:B------:R-:W-:Y:S02]  /*1d00*/  BAR.SYNC.DEFER_BLOCKING 0x0 ;  /* 0x0000000000007b1d */ /* 0x000fe40000010000 */
[----:B------:R-:W-:Y:S01]  /*1d10*/  @UP1 UIADD3 UR29, UPT, UPT, UR16, 0x5000, URZ ;  /* 0x00005000101d1890 */ /* 0x000fe2000fffe0ff */
[----:B--2---:R-:W-:-:S03]  /*1d20*/  IMAD.U32 R3, R2, -0x80000000, RZ ;  /* 0x8000000002037824 */ /* 0x004fc600078e00ff */
[----:B------:R-:W-:Y:S01]  /*1d30*/  VOTEU.ANY UP1, P0 ;  /* 0x0000000000ff7886 */ /* 0x000fe20000020100 */
[----:B------:R2:W-:Y:S01]  /*1d40*/  @UP0 UTMALDG.2D [UR4], [UR20] ;  /* 0x00000004140005b4 */ /* 0x0005e20008008000 */
[----:B------:R-:W-:Y:S01]  /*1d50*/  UISETP.NE.U32.AND UP0, UPT, UR9, URZ, UPT ;  /* 0x000000ff0900728c */ /* 0x000fe2000bf05070 */
[----:B------:R4:W-:Y:S06]  /*1d60*/  MEMBAR.ALL.CTA ;  /* 0x0000000000007992 */ /* 0x0009ec0000008000 */
[----:B----4-:R-:W4:Y:S02]  /*1d70*/  FENCE.VIEW.ASYNC.S ;  /* 0x00000000000073c6 */ /* 0x010f240000000000 */
[----:B----4-:R-:W-:Y:S06]  /*1d80*/  BAR.SYNC.DEFER_BLOCKING 0x0 ;  /* 0x0000000000007b1d */ /* 0x010fec0000010000 */
[----:B------:R2:W-:Y:S02]  /*1d90*/  @UP1 UTMALDG.2D [UR28], [UR22] ;  /* 0x0000001c160015b4 */ /* 0x0005e40008008000 */
[----:B------:R-:W-:Y:S06]  /*1da0*/  BAR.SYNC.DEFER_BLOCKING 0x0 ;  /* 0x0000000000007b1d */ /* 0x000fec0000010000 */
[----:B------:R-:W4:Y:S02]  /*1db0*/  SYNCS.PHASECHK.TRANS64.TRYWAIT P0, [UR16+0x5000], R3 ;  /* 0x00500003ff0075a7 */ /* 0x000f240008001110 */
[----:B--2-4-:R-:W-:Y:S05]  /*1dc0*/  @!P0 BRA `(.L_x_59) ;  /* 0x00000008008c8947 */ /* 0x014fea0003800000 */
.L_x_72:
        /* <DEDUP_REMOVED lines=10> */
[----:B------:R2:W-:Y:S01]  /*1e70*/  UTCQMMA gdesc[UR4], gdesc[UR12], tmem[UR24], tmem[UR18], idesc[UR19], UPT ;  /* 0x00ff120c040075ea */ /* 0x0005e2000b800318 */
[----:B------:R-:W-:Y:S02]  /*1e80*/  NOP ;  /* 0x0000000000007918 */ /* 0x000fe40000000000 */
.L_x_60:
[----:B------:R-:W-:Y:S01]  /*1e90*/  ELECT P0, URZ, PT ;  /* 0x0000000000ff782f */ /* 0x000fe20003800000 */
[----:B--2---:R-:W-:-:S03]  /*1ea0*/  UIADD3 UR4, UPT, UPT, UR16, 0x5010, URZ ;  /* 0x0000501010047890 */ /* 0x004fc6000fffe0ff */
[----:B------:R-:W-:Y:S01]  /*1eb0*/  ISETP.LT.U32.AND P0, PT, R68, 0x20, P0 ;  /* 0x000000204400780c */ /* 0x000fe20000701070 */
[----:B------:R-:W-:-:S12]  /*1ec0*/  UMOV UR5, URZ ;  /* 0x000000ff00057c82 */ /* 0x000fd80008000000 */
[----:B------:R-:W-:Y:S01]  /*1ed0*/  VOTEU.ANY UP0, P0 ;  /* 0x0000000000ff7886 */ /* 0x000fe20000000100 */
[----:B------:R-:W-:-:S04]  /*1ee0*/  VOTEU.ANY UP1, P0 ;  /* 0x0000000000ff7886 */ /* 0x000fc80000020100 */
[----:B------:R-:W-:Y:S02]  /*1ef0*/  @UP0 UMOV UR4, UR4 ;  /* 0x0000000400040c82 */ /* 0x000fe40008000000 */
[----:B------:R2:W-:Y:S01]  /*1f00*/  @UP1 UTCBAR [UR4], URZ ;  /* 0x000000ff040013e9 */ /* 0x0005e200080000ff */
[----:B------:R-:W-:Y:S06]  /*1f10*/  BAR.SYNC.DEFER_BLOCKING 0x0 ;  /* 0x0000000000007b1d */ /* 0x000fec0000010000 */
[----:B------:R-:W4:Y:S02]  /*1f20*/  SYNCS.PHASECHK.TRANS64.TRYWAIT P0, [UR16+0x5010], R3 ;  /* 0x00501003ff0075a7 */ /* 0x000f240008001110 */
[----:B--2-4-:R-:W-:Y:S05]  /*1f30*/  @!P0 BRA `(.L_x_61) ;  /* 0x00000008003c8947 */ /* 0x014fea0003800000 */
.L_x_73:
[----:B------:R-:W-:Y:S02]  /*1f40*/  UIADD3 UR15, UPT, UPT, UR15, 0x1, URZ ;  /* 0x000000010f0f7890 */ /* 0x000fe4000fffe0ff */
[----:B------:R-:W-:Y:S02]  /*1f50*/  UIADD3 UR6, UPT, UPT, UR6, 0x20, URZ ;  /* 0x0000002006067890 */ /* 0x000fe4000fffe0ff */
[----:B------:R-:W-:-:S04]  /*1f60*/  UISETP.NE.U32.AND UP0, UPT, UR15, 0x2, UPT ;  /* 0x000000020f00788c */ /* 0x000fc8000bf05070 */
[----:B------:R-:W-:Y:S02]  /*1f70*/  USEL UR15, UR15, URZ, UP0 ;  /* 0x000000ff0f0f7287 */ /* 0x000fe40008000000 */
[----:B------:R-:W-:Y:S02]  /*1f80*/  USEL UR4, URZ, 0x1, UP0 ;  /* 0x00000001ff047887 */ /* 0x000fe40008000000 */
[----:B-1----:R-:W-:-:S04]  /*1f90*/  UISETP.GE.AND UP0, UPT, UR6, UR17, UPT ;  /* 0x000000110600728c */ /* 0x002fc8000bf06270 */
[----:B------:R-:W-:-:S05]  /*1fa0*/  LOP3.LUT R2, R2, UR4, RZ, 0x3c, !PT ;  /* 0x0000000402027c12 */ /* 0x000fca000f8e3cff */
[----:B------:R-:W-:Y:S05]  /*1fb0*/  BRA.U !UP0, `(.L_x_62) ;  /* 0xfffffffd08047547 */ /* 0x000fea000b83ffff */
.L_x_55:
[----:B----45:R-:W-:Y:S01]  /*1fc0*/  BAR.SYNC.DEFER_BLOCKING 0x0 ;  /* 0x0000000000007b1d */ /* 0x030fe20000010000 */
[----:B------:R-:W-:-:S05]  /*1fd0*/  IMAD.SHL.U32 R2, R0, 0x40, RZ ;  /* 0x0000004000027824 */ /* 0x000fca00078e00ff */
[----:B------:R-:W-:Y:S04]  /*1fe0*/  BSSY.RECONVERGENT B3, `(.L_x_63) ;  /* 0x0000004000037945 */ /* 0x000fe80003800200 */
[----:B------:R-:W-:Y:S05]  /*1ff0*/  @P3 BRA `(.L_x_64) ;  /* 0x0000000000083947 */ /* 0x000fea0003800000 */
[----:B------:R-:W1:Y:S02]  /*2000*/  SYNCS.CCTL.IV [UR8+0x5000] ;  /* 0x00500000ff0079b1 */ /* 0x000e640008000008 */
[----:B-1----:R-:W1:Y:S02]  /*2010*/  SYNCS.CCTL.IV [UR8+0x5010] ;  /* 0x00501000ff0079b1 */ /* 0x002e640008000008 */
.L_x_64:
[----:B------:R-:W-:Y:S05]  /*2020*/  BSYNC.RECONVERGENT B3 ;  /* 0x0000000000037941 */ /* 0x000fea0003800200 */
.L_x_63:
[----:B-1----:R-:W-:Y:S06]  /*2030*/  BAR.SYNC.DEFER_BLOCKING 0x0 ;  /* 0x0000000000007b1d */ /* 0x002fec0000010000 */
[----:B------:R-:W-:Y:S04]  /*2040*/  BSSY.RECONVERGENT B3, `(.L_x_65) ;  /* 0x0000004000037945 */ /* 0x000fe80003800200 */
[----:B------:R-:W-:Y:S05]  /*2050*/  @P3 BRA `(.L_x_66) ;  /* 0x0000000000083947 */ /* 0x000fea0003800000 */
[----:B------:R-:W1:Y:S02]  /*2060*/  SYNCS.CCTL.IV [UR8+0x5008] ;  /* 0x00500800ff0079b1 */ /* 0x000e640008000008 */
[----:B-1----:R-:W1:Y:S02]  /*2070*/  SYNCS.CCTL.IV [UR8+0x5018] ;  /* 0x00501800ff0079b1 */ /* 0x002e640008000008 */
.L_x_66:
[----:B------:R-:W-:Y:S05]  /*2080*/  BSYNC.RECONVERGENT B3 ;  /* 0x0000000000037941 */ /* 0x000fea0003800200 */
.L_x_65:
[----:B------:R-:W-:Y:S01]  /*2090*/  USHF.L.U32 UR4, UR9, 0x15, URZ ;  /* 0x0000001509047899 */ /* 0x000fe200080006ff */
[----:B------:R-:W-:Y:S01]  /*20a0*/  IMAD.SHL.U32 R3, R0, 0x10, RZ ;  /* 0x0000001000037824 */ /* 0x000fe200078e00ff */
[----:B------:R-:W-:Y:S01]  /*20b0*/  USHF.L.U32 UR5, UR9, 0x5, URZ ;  /* 0x0000000509057899 */ /* 0x000fe200080006ff */
[----:B------:R-:W-:Y:S01]  /*20c0*/  LOP3.LUT R2, R2, 0x3800, RZ, 0xc0, !PT ;  /* 0x0000380002027812 */ /* 0x000fe200078ec0ff */
[----:B------:R-:W-:Y:S02]  /*20d0*/  ULOP3.LUT UR4, UR4, 0x600000, URZ, 0xc0, !UPT ;  /* 0x0060000004047892 */ /* 0x000fe4000f8ec0ff */
[----:B------:R-:W-:Y:S01]  /*20e0*/  ULOP3.LUT UR5, UR5, 0x80, URZ, 0xc0, !UPT ;  /* 0x0000008005057892 */ /* 0x000fe2000f8ec0ff */
[----:B------:R-:W-:Y:S01]  /*20f0*/  LOP3.LUT R3, R2, 0x70, R3, 0xf8, !PT ;  /* 0x0000007002037812 */ /* 0x000fe200078ef803 */
[C---:B------:R-:W-:Y:S01]  /*2100*/  IMAD.SHL.U32 R2, R0.reuse, 0x4, RZ ;  /* 0x0000000400027824 */ /* 0x040fe200078e00ff */
[----:B------:R-:W-:Y:S01]  /*2110*/  ELECT P0, URZ, PT ;  /* 0x0000000000ff782f */ /* 0x000fe20003800000 */
[----:B------:R-:W-:Y:S01]  /*2120*/  IMAD.SHL.U32 R0, R0, 0x80, RZ ;  /* 0x0000008000007824 */ /* 0x000fe200078e00ff */
[----:B------:R-:W-:-:S02]  /*2130*/  UIADD3 UR4, UPT, UPT, UR5, UR4, UR24 ;  /* 0x0000000405047290 */ /* 0x000fc4000fffe018 */
[----:B------:R-:W-:Y:S01]  /*2140*/  LOP3.LUT R3, R3, 0x40, R2, 0x78, !PT ;  /* 0x0000004003037812 */ /* 0x000fe200078e7802 */
[----:B------:R-:W-:Y:S01]  /*2150*/  ULOP3.LUT UR9, UR9, 0x1, URZ, 0xc0, !UPT ;  /* 0x0000000109097892 */ /* 0x000fe2000f8ec0ff */
[----:B------:R-:W-:Y:S01]  /*2160*/  ISETP.LT.U32.AND P0, PT, R68, 0x40, P0 ;  /* 0x000000404400780c */ /* 0x000fe20000701070 */
[----:B------:R-:W-:Y:S01]  /*2170*/  UMOV UR6, UR7 ;  /* 0x0000000700067c82 */ /* 0x000fe20008000000 */
[----:B------:R-:W-:Y:S01]  /*2180*/  LOP3.LUT R0, R3, 0x780, R0, 0xf8, !PT ;  /* 0x0000078003007812 */ /* 0x000fe200078ef800 */
[----:B------:R-:W-:Y:S02]  /*2190*/  ULEA UR5, UR9, UR14, 0x7 ;  /* 0x0000000e09057291 */ /* 0x000fe4000f8e38ff */
[----:B---3--:R-:W-:Y:S01]  /*21a0*/  LDTM.16dp32bit_t0_t15.x64 R4, tmem[UR4] ;  /* 0x00000004000479ee */ /* 0x008fe20008b00000 */
[----:B------:R-:W2:Y:S01]  /*21b0*/  LDTM.16dp32bit_t16_t31.x64 R4, tmem[UR4+0x40] ;  /* 0x00004004000479ee */ /* 0x000ea20008b20000 */
[C---:B------:R-:W-:Y:S01]  /*21c0*/  LOP3.LUT R2, R0.reuse, 0x10, RZ, 0x3c, !PT ;  /* 0x0000001000027812 */ /* 0x040fe200078e3cff */
[----:B------:R-:W-:Y:S01]  /*21d0*/  NOP ;  /* 0x0000000000007918 */ /* 0x000fe20000000000 */
[----:B------:R-:W-:Y:S01]  /*21e0*/  LOP3.LUT R3, R0, 0x20, RZ, 0x3c, !PT ;  /* 0x0000002000037812 */ /* 0x000fe200078e3cff */
[----:B------:R-:W-:-:S03]  /*21f0*/  ULEA UR4, UR9, UR8, 0xd ;  /* 0x0000000809047291 */ /* 0x000fc6000f8e68ff */
[----:B--2---:R-:W-:Y:S01]  /*2200*/  VOTEU.ANY UP1, P0 ;  /* 0x0000000000ff7886 */ /* 0x004fe20000020100 */
[----:B------:R-:W-:Y:S01]  /*2210*/  VOTEU.ANY UP0, P0 ;  /* 0x0000000000ff7886 */ /* 0x000fe20000000100 */
[----:B------:R-:W-:Y:S02]  /*2220*/  F2FP.SATFINITE.E4M3.F32.PACK_AB_MERGE_C R6, R7, R6, RZ ;  /* 0x000000060706723e */ /* 0x000fe400048070ff */
[----:B------:R-:W-:Y:S02]  /*2230*/  F2FP.SATFINITE.E4M3.F32.PACK_AB_MERGE_C R10, R11, R10, RZ ;  /* 0x0000000a0b0a723e */ /* 0x000fe400048070ff */
[----:B------:R-:W-:Y:S02]  /*2240*/  F2FP.SATFINITE.E4M3.F32.PACK_AB_MERGE_C R14, R15, R14, RZ ;  /* 0x0000000e0f0e723e */ /* 0x000fe400048070ff */
[----:B------:R-:W-:Y:S02]  /*2250*/  F2FP.SATFINITE.E4M3.F32.PACK_AB_MERGE_C R7, R19, R18, RZ ;  /* 0x000000121307723e */ /* 0x000fe400048070ff */
[----:B------:R-:W-:-:S02]  /*2260*/  F2FP.SATFINITE.E4M3.F32.PACK_AB_MERGE_C R22, R23, R22, RZ ;  /* 0x000000161716723e */ /* 0x000fc400048070ff */
[----:B------:R-:W-:Y:S02]  /*2270*/  F2FP.SATFINITE.E4M3.F32.PACK_AB_MERGE_C R26, R27, R26, RZ ;  /* 0x0000001a1b1a723e */ /* 0x000fe400048070ff */
        /* <DEDUP_REMOVED lines=10> */
[----:B------:R-:W-:-:S02]  /*2320*/  F2FP.SATFINITE.E4M3.F32.PACK_AB_MERGE_C R4, R5, R4, R6 ;  /* 0x000000040504723e */ /* 0x000fc40004807006 */
[----:B------:R-:W-:Y:S02]  /*2330*/  F2FP.SATFINITE.E4M3.F32.PACK_AB_MERGE_C R5, R9, R8, R10 ;  /* 0x000000080905723e */ /* 0x000fe4000480700a */
[----:B------:R-:W-:Y:S02]  /*2340*/  F2FP.SATFINITE.E4M3.F32.PACK_AB_MERGE_C R6, R13, R12, R14 ;  /* 0x0000000c0d06723e */ /* 0x000fe4000480700e */
[----:B------:R-:W-:Y:S02]  /*2350*/  F2FP.SATFINITE.E4M3.F32.PACK_AB_MERGE_C R7, R17, R16, R7 ;  /* 0x000000101107723e */ /* 0x000fe40004807007 */
[----:B------:R-:W-:Y:S02]  /*2360*/  F2FP.SATFINITE.E4M3.F32.PACK_AB_MERGE_C R20, R21, R20, R22 ;  /* 0x000000141514723e */ /* 0x000fe40004807016 */
[----:B------:R-:W-:Y:S01]  /*2370*/  F2FP.SATFINITE.E4M3.F32.PACK_AB_MERGE_C R21, R25, R24, R26 ;  /* 0x000000181915723e */ /* 0x000fe2000480701a */
[----:B-1----:R1:W-:Y:S01]  /*2380*/  STS.128 [R0+UR8], R4 ;  /* 0x0000000400007988 */ /* 0x0023e20008000c08 */
[----:B------:R-:W-:-:S02]  /*2390*/  F2FP.SATFINITE.E4M3.F32.PACK_AB_MERGE_C R22, R29, R28, R30 ;  /* 0x0000001c1d16723e */ /* 0x000fc4000480701e */
[----:B------:R-:W-:Y:S02]  /*23a0*/  F2FP.SATFINITE.E4M3.F32.PACK_AB_MERGE_C R23, R33, R32, R34 ;  /* 0x000000202117723e */ /* 0x000fe40004807022 */
[----:B------:R-:W-:Y:S02]  /*23b0*/  F2FP.SATFINITE.E4M3.F32.PACK_AB_MERGE_C R36, R37, R36, R38 ;  /* 0x000000242524723e */ /* 0x000fe40004807026 */
[----:B------:R-:W-:Y:S01]  /*23c0*/  F2FP.SATFINITE.E4M3.F32.PACK_AB_MERGE_C R37, R41, R40, R42 ;  /* 0x000000282925723e */ /* 0x000fe2000480702a */
[----:B------:R1:W-:Y:S01]  /*23d0*/  STS.128 [R2+UR8], R20 ;  /* 0x0000001402007988 */ /* 0x0003e20008000c08 */
[----:B------:R-:W-:Y:S02]  /*23e0*/  F2FP.SATFINITE.E4M3.F32.PACK_AB_MERGE_C R38, R45, R44, R46 ;  /* 0x0000002c2d26723e */ /* 0x000fe4000480702e */
[----:B------:R-:W-:Y:S02]  /*23f0*/  F2FP.SATFINITE.E4M3.F32.PACK_AB_MERGE_C R39, R49, R48, R50 ;  /* 0x000000303127723e */ /* 0x000fe40004807032 */
[----:B------:R-:W-:-:S02]  /*2400*/  F2FP.SATFINITE.E4M3.F32.PACK_AB_MERGE_C R52, R53, R52, R54 ;  /* 0x000000343534723e */ /* 0x000fc40004807036 */
[----:B------:R-:W-:Y:S01]  /*2410*/  F2FP.SATFINITE.E4M3.F32.PACK_AB_MERGE_C R53, R57, R56, R58 ;  /* 0x000000383935723e */ /* 0x000fe2000480703a */
[----:B------:R1:W-:Y:S01]  /*2420*/  STS.128 [R3+UR8], R36 ;  /* 0x0000002403007988 */ /* 0x0003e20008000c08 */
[----:B------:R-:W-:Y:S02]  /*2430*/  F2FP.SATFINITE.E4M3.F32.PACK_AB_MERGE_C R54, R61, R60, R62 ;  /* 0x0000003c3d36723e */ /* 0x000fe4000480703e */
[----:B------:R-:W-:Y:S02]  /*2440*/  F2FP.SATFINITE.E4M3.F32.PACK_AB_MERGE_C R55, R65, R64, R66 ;  /* 0x000000404137723e */ /* 0x000fe40004807042 */
[----:B------:R-:W-:-:S05]  /*2450*/  LOP3.LUT R8, R0, 0x30, RZ, 0x3c, !PT ;  /* 0x0000003000087812 */ /* 0x000fca00078e3cff */
[----:B------:R1:W-:Y:S01]  /*2460*/  STS.128 [R8+UR8], R52 ;  /* 0x0000003408007988 */ /* 0x0003e20008000c08 */
[----:B------:R2:W-:Y:S06]  /*2470*/  MEMBAR.ALL.CTA ;  /* 0x0000000000007992 */ /* 0x0005ec0000008000 */
[----:B--2---:R-:W2:Y:S02]  /*2480*/  FENCE.VIEW.ASYNC.S ;  /* 0x00000000000073c6 */ /* 0x004ea40000000000 */
[----:B--2---:R-:W-:Y:S06]  /*2490*/  BAR.SYNC.DEFER_BLOCKING 0x0 ;  /* 0x0000000000007b1d */ /* 0x004fec0000010000 */
[----:B------:R1:W-:Y:S01]  /*24a0*/  @UP1 UTMASTG.2D [UR4], [UR10] ;  /* 0x000000040a0013b5 */ /* 0x0003e20008008000 */
[----:B------:R0:W-:Y:S01]  /*24b0*/  UTMACMDFLUSH ;  /* 0x00000000000079b7 */ /* 0x0001e20000000000 */
[----:B------:R-:W-:-:S04]  /*24c0*/  DEPBAR.LE SB0, 0x0 ;  /* 0x000080000000791a */ /* 0x000fc80000000000 */
[----:B------:R-:W-:Y:S08]  /*24d0*/  BAR.SYNC.DEFER_BLOCKING 0x0 ;  /* 0x0000000000007b1d */ /* 0x000ff00000010000 */
[----:B------:R-:W-:Y:S06]  /*24e0*/  BAR.SYNC.DEFER_BLOCKING 0x0 ;  /* 0x0000000000007b1d */ /* 0x000fec0000010000 */
[----:B-1----:R-:W-:Y:S05]  /*24f0*/  @P2 BRA `(.L_x_67) ;  /* 0x0000000000a02947 */ /* 0x002fea0003800000 */
[----:B------:R-:W1:Y:S01]  /*2500*/  S2UR UR5, SR_CgaCtaId ;  /* 0x00000000000579c3 */ /* 0x000e620000008800 */
[----:B------:R-:W-:Y:S01]  /*2510*/  NOP ;  /* 0x0000000000007918 */ /* 0x000fe20000000000 */
[----:B------:R-:W-:Y:S01]  /*2520*/  UMOV UR4, 0x50 ;  /* 0x0000005000047882 */ /* 0x000fe20000000000 */
[----:B------:R-:W-:Y:S02]  /*2530*/  IMAD.U32 R0, RZ, RZ, UR24 ;  /* 0x00000018ff007e24 */ /* 0x000fe4000f8e00ff */
[----:B------:R-:W-:Y:S02]  /*2540*/  IMAD.MOV.U32 R3, RZ, RZ, 0xff ;  /* 0x000000ffff037424 */ /* 0x000fe400078e00ff */
[----:B------:R-:W-:Y:S01]  /*2550*/  IMAD.MOV.U32 R7, RZ, RZ, 0x1 ;  /* 0x00000001ff077424 */ /* 0x000fe200078e00ff */
[----:B------:R-:W-:-:S04]  /*2560*/  LOP3.LUT R0, R0, 0xffff, RZ, 0xc0, !PT ;  /* 0x0000ffff00007812 */ /* 0x000fc800078ec0ff */
[----:B------:R-:W-:-:S05]  /*2570*/  SHF.R.U32.HI R0, RZ, 0x5, R0 ;  /* 0x00000005ff007819 */ /* 0x000fca0000011600 */
[----:B------:R-:W-:Y:S01]  /*2580*/  VIADD R2, R0, 0x10 ;  /* 0x0000001000027836 */ /* 0x000fe20000000000 */
[----:B------:R-:W-:Y:S01]  /*2590*/  SHF.L.U32 R0, R3, R0, RZ ;  /* 0x0000000003007219 */ /* 0x000fe200000006ff */
[----:B-1----:R-:W-:-:S03]  /*25a0*/  ULEA UR6, UR5, UR4, 0x18 ;  /* 0x0000000405067291 */ /* 0x002fc6000f8ec0ff */
[----:B------:R-:W-:-:S04]  /*25b0*/  SHF.L.U32 R3, R7, R2, RZ ;  /* 0x0000000207037219 */ /* 0x000fc800000006ff */
[----:B------:R-:W-:Y:S02]  /*25c0*/  LOP3.LUT R0, R3, R0, RZ, 0xfc, !PT ;  /* 0x0000000003007212 */ /* 0x000fe400078efcff */
[----:B------:R-:W1:Y:S02]  /*25d0*/  LDS R5, [UR6] ;  /* 0x00000006ff057984 */ /* 0x000e640008000800 */
[C---:B------:R-:W-:Y:S02]  /*25e0*/  LOP3.LUT R2, R0.reuse, 0xffff, RZ, 0xc0, !PT ;  /* 0x0000ffff00027812 */ /* 0x040fe400078ec0ff */
[----:B-1----:R-:W-:-:S04]  /*25f0*/  LOP3.LUT R3, R0, 0xffff, R5, 0x80, !PT ;  /* 0x0000ffff00037812 */ /* 0x002fc800078e8005 */
[----:B------:R-:W-:-:S13]  /*2600*/  ISETP.NE.AND P0, PT, R3, R2, PT ;  /* 0x000000020300720c */ /* 0x000fda0003f05270 */
[----:B------:R-:W-:Y:S05]  /*2610*/  @P0 BRA `(.L_x_68) ;  /* 0x0000000000500947 */ /* 0x000fea0003800000 */
[----:B------:R-:W-:Y:S02]  /*2620*/  SHF.R.U32.HI R5, RZ, 0x10, R5 ;  /* 0x00000010ff057819 */ /* 0x000fe40000011605 */
[----:B------:R-:W-:-:S04]  /*2630*/  SHF.R.U32.HI R2, RZ, 0x10, R0 ;  /* 0x00000010ff027819 */ /* 0x000fc80000011600 */
[----:B------:R-:W-:-:S04]  /*2640*/  LOP3.LUT R5, R5, R2, RZ, 0xc0, !PT ;  /* 0x0000000205057212 */ /* 0x000fc800078ec0ff */
[----:B------:R-:W-:-:S13]  /*2650*/  ISETP.NE.AND P0, PT, R5, R2, PT ;  /* 0x000000020500720c */ /* 0x000fda0003f05270 */
[----:B------:R-:W-:Y:S05]  /*2660*/  @P0 BRA `(.L_x_69) ;  /* 0x0000000000300947 */ /* 0x000fea0003800000 */
[----:B------:R-:W-:Y:S01]  /*2670*/  R2UR UR4, R0 ;  /* 0x00000000000472ca */ /* 0x000fe200000e0000 */
[----:B------:R-:W-:Y:S01]  /*2680*/  VOTEU.ANY UR5, UPT, PT ;  /* 0x0000000000057886 */ /* 0x000fe200038e0100 */
[----:B------:R-:W1:Y:S01]  /*2690*/  S2R R0, SR_LANEID ;  /* 0x0000000000007919 */ /* 0x000e620000000000 */
[----:B------:R-:W-:-:S10]  /*26a0*/  UFLO.U32 UR5, UR5 ;  /* 0x00000005000572bd */ /* 0x000fd400080e0000 */
[----:B------:R-:W-:-:S06]  /*26b0*/  ULOP3.LUT UR4, URZ, UR4, URZ, 0x33, !UPT ;  /* 0x00000004ff047292 */ /* 0x000fcc000f8e33ff */
[----:B------:R-:W-:-:S04]  /*26c0*/  IMAD.U32 R2, RZ, RZ, UR4 ;  /* 0x00000004ff027e24 */ /* 0x000fc8000f8e00ff */
[----:B------:R-:W2:Y:S02]  /*26d0*/  REDUX UR7, R2 ;  /* 0x00000000020773c4 */ /* 0x000ea40000000000 */
[----:B------:R3:W-:Y:S01]  /*26e0*/  UTCATOMSWS.AND URZ, UR4 ;  /* 0x0000000400ff79e3 */ /* 0x0007e20008000000 */
[----:B-1----:R-:W-:Y:S01]  /*26f0*/  ISETP.EQ.U32.AND P0, PT, R0, UR5, PT ;  /* 0x0000000500007c0c */ /* 0x002fe2000bf02070 */
[----:B--2---:R-:W-:-:S12]  /*2700*/  IMAD.U32 R0, RZ, RZ, UR7 ;  /* 0x00000007ff007e24 */ /* 0x004fd8000f8e00ff */
[----:B------:R3:W-:Y:S01]  /*2710*/  @P0 ATOMS.AND RZ, [UR6], R0 ;  /* 0x00000000ffff098c */ /* 0x0007e2000a800006 */
[----:B------:R-:W-:Y:S05]  /*2720*/  BRA `(.L_x_67) ;  /* 0x0000000000147947 */ /* 0x000fea0003800000 */
.L_x_69:
[----:B------:R-:W-:-:S07]  /*2730*/  MOV R2, 0x2750 ;  /* 0x0000275000027802 */ /* 0x000fce0000000f00 */
[----:B------:R-:W-:Y:S05]  /*2740*/  CALL.REL.NOINC `($__internal_0_$__cuda_sm10x_tcgen05_guardrail_trap_col_being_dealloced_not_returned_by_alloc) ;  /* 0x0000000000447944 */ /* 0x000fea0003c00000 */
[----:B------:R-:W-:Y:S05]  /*2750*/  BRA `(.L_x_67) ;  /* 0x0000000000087947 */ /* 0x000fea0003800000 */
.L_x_68:
[----:B------:R-:W-:-:S07]  /*2760*/  MOV R2, 0x2780 ;  /* 0x0000278000027802 */ /* 0x000fce0000000f00 */
[----:B------:R-:W-:Y:S05]  /*2770*/  CALL.REL.NOINC `($__internal_2_$__cuda_sm10x_tcgen05_guardrail_trap_unallocated_columns_being_dealloced) ;  /* 0x0000000000507944 */ /* 0x000fea0003c00000 */
.L_x_67:
[----:B------:R-:W-:Y:S01]  /*2780*/  NOP ;  /* 0x0000000000007918 */ /* 0x000fe20000000000 */
[----:B---3--:R-:W-:Y:S05]  /*2790*/  EXIT ;  /* 0x000000000000794d */ /* 0x008fea0003800000 */
.L_x_56:
[----:B------:R-:W1:Y:S02]  /*27a0*/  SYNCS.PHASECHK.TRANS64.TRYWAIT P0, [UR8+0x5000], RZ ;  /* 0x005000ffff0075a7 */ /* 0x000e640008001108 */
[----:B-1----:R-:W-:Y:S05]  /*27b0*/  @!P0 BRA `(.L_x_56) ;  /* 0xfffffffc00f88947 */ /* 0x002fea000383ffff */
[----:B------:R-:W-:Y:S05]  /*27c0*/  BRA `(.L_x_70) ;  /* 0xfffffff0008c7947 */ /* 0x000fea000383ffff */
.L_x_58:
[----:B------:R-:W1:Y:S02]  /*27d0*/  SYNCS.PHASECHK.TRANS64.TRYWAIT P1, [UR8+0x5010], RZ ;  /* 0x005010ffff0075a7 */ /* 0x000e640008021108 */
[----:B-1----:R-:W-:Y:S05]  /*27e0*/  @!P1 BRA `(.L_x_58) ;  /* 0xfffffffc00f89947 */ /* 0x002fea000383ffff */
[----:B------:R-:W-:Y:S05]  /*27f0*/  BRA `(.L_x_71) ;  /* 0xfffffff000e07947 */ /* 0x000fea000383ffff */
.L_x_59:
[----:B------:R-:W2:Y:S02]  /*2800*/  SYNCS.PHASECHK.TRANS64.TRYWAIT P0, [UR16+0x5000], R3 ;  /* 0x00500003ff0075a7 */ /* 0x000ea40008001110 */
[----:B--2---:R-:W-:Y:S05]  /*2810*/  @!P0 BRA `(.L_x_59) ;  /* 0xfffffffc00f88947 */ /* 0x004fea000383ffff */
[----:B------:R-:W-:Y:S05]  /*2820*/  BRA `(.L_x_72) ;  /* 0xfffffff400687947 */ /* 0x000fea000383ffff */
.L_x_61:
[----:B------:R-:W2:Y:S02]  /*2830*/  SYNCS.PHASECHK.TRANS64.TRYWAIT P0, [UR16+0x5010], R3 ;  /* 0x00501003ff0075a7 */ /* 0x000ea40008001110 */
[----:B--2---:R-:W-:Y:S05]  /*2840*/  @!P0 BRA `(.L_x_61) ;  /* 0xfffffffc00f88947 */ /* 0x004fea000383ffff */
[----:B------:R-:W-:Y:S05]  /*2850*/  BRA `(.L_x_73) ;  /* 0xfffffff400b87947 */ /* 0x000fea000383ffff */
        .weak           $__internal_0_$__cuda_sm10x_tcgen05_guardrail_trap_col_being_dealloced_not_returned_by_alloc
        .type           $__internal_0_$__cuda_sm10x_tcgen05_guardrail_trap_col_being_dealloced_not_returned_by_alloc,@function
        .size           $__internal_0_$__cuda_sm10x_tcgen05_guardrail_trap_col_being_dealloced_not_returned_by_alloc,($__internal_1_$__cuda_sm10x_tcgen05_guardrail_trap_phase_invalid_during_alloc - $__internal_0_$__cuda_sm10x_tcgen05_guardrail_trap_col_being_dealloced_not_returned_by_alloc)
$__internal_0_$__cuda_sm10x_tcgen05_guardrail_trap_col_being_dealloced_not_returned_by_alloc:
[----:B------:R-:W-:Y:S05]  /*2860*/  BPT.TRAP 0x1 ;  /* 0x000000040000795c */ /* 0x000fea0000300000 */
[----:B------:R-:W-:-:S04]  /*2870*/  IMAD.MOV.U32 R3, RZ, RZ, 0x0 ;  /* 0x00000000ff037424 */ /* 0x000fc800078e00ff */
[----:B------:R-:W-:Y:S05]  /*2880*/  RET.REL.NODEC R2 `(gluon_tcgen05) ;  /* 0xffffffd402dc7950 */ /* 0x000fea0003c3ffff */
        .weak           $__internal_1_$__cuda_sm10x_tcgen05_guardrail_trap_phase_invalid_during_alloc
        .type           $__internal_1_$__cuda_sm10x_tcgen05_guardrail_trap_phase_invalid_during_alloc,@function
        .size           $__internal_1_$__cuda_sm10x_tcgen05_guardrail_trap_phase_invalid_during_alloc,($__internal_2_$__cuda_sm10x_tcgen05_guardrail_trap_unallocated_columns_being_dealloced - $__internal_1_$__cuda_sm10x_tcgen05_guardrail_trap_phase_invalid_during_alloc)
$__internal_1_$__cuda_sm10x_tcgen05_guardrail_trap_phase_invalid_during_alloc:
[----:B------:R-:W-:Y:S05]  /*2890*/  BPT.TRAP 0x1 ;  /* 0x000000040000795c */ /* 0x000fea0000300000 */
[----:B------:R-:W-:-:S04]  /*28a0*/  IMAD.MOV.U32 R3, RZ, RZ, 0x0 ;  /* 0x00000000ff037424 */ /* 0x000fc800078e00ff */
[----:B------:R-:W-:Y:S05]  /*28b0*/  RET.REL.NODEC R2 `(gluon_tcgen05) ;  /* 0xffffffd402d07950 */ /* 0x000fea0003c3ffff */
        .weak           $__internal_2_$__cuda_sm10x_tcgen05_guardrail_trap_unallocated_columns_being_dealloced
        .type           $__internal_2_$__cuda_sm10x_tcgen05_guardrail_trap_unallocated_columns_being_dealloced,@function
        .size           $__internal_2_$__cuda_sm10x_tcgen05_guardrail_trap_unallocated_columns_being_dealloced,(.L_x_77 - $__internal_2_$__cuda_sm10x_tcgen05_guardrail_trap_unallocated_columns_being_dealloced)
$__internal_2_$__cuda_sm10x_tcgen05_guardrail_trap_unallocated_columns_being_dealloced:
[----:B------:R-:W-:Y:S05]  /*28c0*/  BPT.TRAP 0x1 ;  /* 0x000000040000795c */ /* 0x000fea0000300000 */
[----:B------:R-:W-:-:S04]  /*28d0*/  IMAD.MOV.U32 R3, RZ, RZ, 0x0 ;  /* 0x00000000ff037424 */ /* 0x000fc800078e00ff */
[----:B------:R-:W-:Y:S05]  /*28e0*/  RET.REL.NODEC R2 `(gluon_tcgen05) ;  /* 0xffffffd402c47950 */ /* 0x000fea0003c3ffff */
.L_x_74:
[----:B------:R-:W-:-:S00]  /*28f0*/  BRA `(.L_x_74) ;  /* 0xfffffffc00fc7947 */ /* 0x000fc0000383ffff */
[----:B------:R-:W-:-:S00]  /*2900*/  NOP ;  /* 0x0000000000007918 */ /* 0x000fc00000000000 */
[----:B------:R-:W-:-:S00]  /*2910*/  NOP ;  /* 0x0000000000007918 */ /* 0x000fc00000000000 */
[----:B------:R-:W-:-:S00]  /*2920*/  NOP ;  /* 0x0000000000007918 */ /* 0x000fc00000000000 */
[----:B------:R-:W-:-:S00]  /*2930*/  NOP ;  /* 0x0000000000007918 */ /* 0x000fc00000000000 */
[----:B------:R-:W-:-:S00]  /*2940*/  NOP ;  /* 0x0000000000007918 */ /* 0x000fc00000000000 */
[----:B------:R-:W-:-:S00]  /*2950*/  NOP ;  /* 0x0000000000007918 */ /* 0x000fc00000000000 */
[----:B------:R-:W-:-:S00]  /*2960*/  NOP ;  /* 0x0000000000007918 */ /* 0x000fc00000000000 */
[----:B------:R-:W-:-:S00]  /*2970*/  NOP ;  /* 0x0000000000007918 */ /* 0x000fc00000000000 */
.L_x_77:


//--------------------- .nv.shared.gluon_tcgen05  --------------------------
	.section	.nv.shared.gluon_tcgen05,"aw",@nobits
	.sectionflags	@""
	.align	16
	.zero		1024


//--------------------- .nv.shared.reserved.0     --------------------------
	.section	.nv.shared.reserved.0,"aw",@nobits
	.align	8
	.weak		__nv_reservedSMEM_offset_0_alias
	.size		__nv_reservedSMEM_offset_0_alias, 0, 64
	.other		__nv_reservedSMEM_offset_0_alias,@"STO_CUDA_RESERVED_SHARED STV_DEFAULT"
__nv_reservedSMEM_offset_0_alias:
	.zero		0
.nv.shared.reserved.0:
	.zero		64
	.weak		__nv_reservedSMEM_allocation_phase
	.type		__nv_reservedSMEM_allocation_phase,@object
	.size		__nv_reservedSMEM_allocation_phase,(.L_0 - __nv_reservedSMEM_allocation_phase)
__nv_reservedSMEM_allocation_phase:
	.zero		1
.L_0:
	.zero		7
	.weak		__nv_reservedSMEM_devtool_atexit_pc
	.type		__nv_reservedSMEM_devtool_atexit_pc,@object
	.size		__nv_reservedSMEM_devtool_atexit_pc,(__nv_reservedSMEM_allocation_mask - __nv_reservedSMEM_devtool_atexit_pc)
__nv_reservedSMEM_devtool_atexit_pc:
	.zero		8
	.weak		__nv_reservedSMEM_allocation_mask
	.type		__nv_reservedSMEM_allocation_mask,@object
	.size		__nv_reservedSMEM_allocation_mask,(.L_2 - __nv_reservedSMEM_allocation_mask)
__nv_reservedSMEM_allocation_mask:
	.zero		4
.L_2:


//--------------------- .nv.constant0.gluon_tcgen05 --------------------------
	.section	.nv.constant0.gluon_tcgen05,"a",@progbits
	.sectionflags	@""
	.align	4
.nv.constant0.gluon_tcgen05:
	.zero		976


//--------------------- SYMBOLS --------------------------

	.type		.nv.reservedSmem.offset0,@object
	.size		.nv.reservedSmem.offset0,0x4
	.type		.nv.reservedSmem.cap,@object
	.size		.nv.reservedSmem.cap,0x4
